// auto-generated by cutlass_sweep.gemm — config: {"arch": "sm_100", "cluster_m": 2, "cluster_n": 2, "dtype": "mxfp4", "dtype_b": "mxfp4", "layout": "nt", "stages": 0, "tile_k": 256, "tile_m": 256, "tile_n": 128}
#include "cutlass/cutlass.h"
#include "cutlass/gemm/collective/collective_builder.hpp"
#include "cutlass/gemm/device/gemm_universal_adapter.h"
#include "cutlass/gemm/kernel/gemm_universal.hpp"
#include "cutlass/epilogue/collective/collective_builder.hpp"

using ElemA = cutlass::mx_float4_t<cutlass::float_e2m1_t>;
using ElemB = cutlass::mx_float4_t<cutlass::float_e2m1_t>;
using ElemCD = cutlass::bfloat16_t;
using Acc  = float;
using TileShape    = cute::Shape<cute::_256, cute::_128, cute::_256>;
using ClusterShape = cute::Shape<cute::_2, cute::_2, cute::_1>;

using CollectiveEpilogue = typename cutlass::epilogue::collective::CollectiveBuilder<
    cutlass::arch::Sm100, cutlass::arch::OpClassTensorOp,
    TileShape, ClusterShape,
    cutlass::epilogue::collective::EpilogueTileAuto,
    Acc, Acc,
    ElemCD, cutlass::layout::RowMajor, 128 / cutlass::sizeof_bits<ElemCD>::value,
    ElemCD, cutlass::layout::RowMajor, 128 / cutlass::sizeof_bits<ElemCD>::value,
    cutlass::epilogue::collective::EpilogueScheduleAuto
  >::CollectiveOp;

using CollectiveMainloop = typename cutlass::gemm::collective::CollectiveBuilder<
    cutlass::arch::Sm100, cutlass::arch::OpClassBlockScaledTensorOp,
    ElemA, cutlass::layout::RowMajor, 32,
    ElemB, cutlass::layout::ColumnMajor, 32,
    Acc,
    TileShape, ClusterShape,
    cutlass::gemm::collective::StageCountAutoCarveout<static_cast<int>(sizeof(typename CollectiveEpilogue::SharedStorage))>,
    cutlass::gemm::collective::KernelScheduleAuto
  >::CollectiveOp;

using GemmKernel = cutlass::gemm::kernel::GemmUniversal<
    cute::Shape<int,int,int,int>,
    CollectiveMainloop,
    CollectiveEpilogue
>;
using Gemm = cutlass::gemm::device::GemmUniversalAdapter<GemmKernel>;

// Force the device kernel symbol into the cubin without needing a host main.
auto* _anchor = &cutlass::device_kernel<GemmKernel>;


// ===== COMPILED SASS (sm_100a) =====

	.target	sm_100a

	.elftype	@"ET_EXEC"


//--------------------- .note.nv.tkinfo           --------------------------
	.section	.note.nv.tkinfo,"",@"SHT_NOTE"
	.sectionflags	@"SHF_NOTE_NV_TKINFO"
	.tkinfo
        /*0018*/ 	.word	0x00000002
        /*0030*/ 	.string	""
        /*0030*/ 	.string	"ptxas"
        /*0030*/ 	.string	"Cuda compilation tools, release 13.0, V13.0.88"
        /*0030*/ 	.string	"Build cuda_13.0.r13.0/compiler.36424714_0"
        /*0030*/ 	.string	"-arch sm_100a -m 64 "



//--------------------- .note.nv.cuinfo           --------------------------
	.section	.note.nv.cuinfo,"",@"SHT_NOTE"
	.sectionflags	@"SHF_NOTE_NV_CUINFO"
        /*0018*/ 	.short	0x0002
        /*001a*/ 	.short	0x0064
        /*001c*/ 	.short	0x0082
	.zero		2


//--------------------- .nv.info                  --------------------------
	.section	.nv.info,"",@"SHT_CUDA_INFO"
	.align	4


	//----- nvinfo : EIATTR_REGCOUNT
	.align		4
        /*0000*/ 	.byte	0x04, 0x2f
        /*0002*/ 	.short	(.L_19 - .L_18)
	.align		4
.L_18:
        /*0004*/ 	.word	index@(_ZN7cutlass13device_kernelINS_4gemm6kernel13GemmUniversalIN4cute5tupleIJiiiiEEENS1_10collective13CollectiveMmaINS1_46MainloopSm100TmaUmmaWarpSpecializedBlockScaledILi7ELi2ELi2ENS5_IJNS4_1CILi2EEESB_NSA_ILi1EEEEEEEENS5_IJNSA_ILi256EEENSA_ILi128EEESF_EEENS5_IJNS_12float_e2m1_tENS_13float_ue8m0_tEEEENS5_IJNS5_IJlSC_lEEENS4_6LayoutINS5_IJNS5_IJNS5_IJNSA_ILi32EEENSA_ILi4EEEEEEiEEESQ_NS5_IJSC_iEEEEEENS5_IJNS5_IJNS5_IJNSA_ILi16EEESO_EEEiEEENS5_IJNS5_IJNSA_ILi0EEESC_EEENSA_ILi512EEEEEENS5_IJSW_iEEEEEEEEEEESK_S13_NS4_8TiledMMAINS4_8MMA_AtomIJNS4_23SM100_MMA_MXF4_2x1SM_SSISI_SI_fSJ_Li256ELi128ELi32ELNS4_4UMMA5MajorE0ELS18_0ELNS17_7ScaleInE0ELS19_0EEEEEENSM_INS5_IJSC_SC_SC_EEENS5_IJSW_SW_SW_EEEEENS5_IJNS4_10UnderscoreES1F_S1F_EEEEENS5_IJNS4_28SM100_TMA_2SM_LOAD_MULTICASTES1I_EEENS5_IJNS4_14ComposedLayoutINS4_7SwizzleILi3ELi4ELi3EEENS4_18smem_ptr_flag_bitsILi4EEENSM_INS5_IJNSA_ILi8EEESF_EEENS5_IJSF_SC_EEEEEEENSM_INS5_IJNS5_IJNS5_IJSP_SC_EEENS5_IJSN_SB_EEEEEESC_NS5_IJSB_SB_EEEEEENS5_IJNS5_IJNS5_IJSU_SY_EEESX_EEESW_NS5_IJSB_SY_EEEEEEEEEEEvNS4_8identityENS5_IJNS4_18SM100_TMA_2SM_LOADES1I_EEES24_vS25_EENS_8epilogue10collective18CollectiveEpilogueINS29_23Sm100TmaWarpSpecializedILi4ELi2ELi32ELb1ELb0EEEJNS5_IJSG_SG_SF_EEENS5_IJNSM_ISG_SC_EENSM_ISN_SC_EEEEENS_10bfloat16_tESL_S2I_SL_NS29_6fusion15FusionCallbacksIS2D_NS2J_17LinearCombinationIS2I_fS2I_fLNS_15FloatRoundStyleE2EEES2E_S2H_JEEENS4_5SM1004TMEM4LOAD26SM100_TMEM_LOAD_32dp32b32xENS4_13SM90_TMA_LOADENS1K_INS1L_ILi2ELi4ELi3EEENS1N_ILi16EEENSM_INS5_IJS1P_SN_EEENS5_IJSN_SC_EEEEEEENS4_39AutoVectorizingCopyWithAssumedAlignmentILi128EEENS4_14SM90_TMA_STOREES2Z_S31_S31_EEEvvEEEEvNT_6ParamsE)
        /*0008*/ 	.word	0x00000076


	//----- nvinfo : EIATTR_FRAME_SIZE
	.align		4
.L_19:
        /*000c*/ 	.byte	0x04, 0x11
        /*000e*/ 	.short	(.L_21 - .L_20)
	.align		4
.L_20:
        /*0010*/ 	.word	index@($__internal_2_$__cuda_sm10x_tcgen05_guardrail_trap_unallocated_columns_being_dealloced)
        /*0014*/ 	.word	0x00000000


	//----- nvinfo : EIATTR_FRAME_SIZE
	.align		4
.L_21:
        /*0018*/ 	.byte	0x04, 0x11
        /*001a*/ 	.short	(.L_23 - .L_22)
	.align		4
.L_22:
        /*001c*/ 	.word	index@($__internal_1_$__cuda_sm10x_tcgen05_guardrail_trap_phase_invalid_during_alloc)
        /*0020*/ 	.word	0x00000000


	//----- nvinfo : EIATTR_FRAME_SIZE
	.align		4
.L_23:
        /*0024*/ 	.byte	0x04, 0x11
        /*0026*/ 	.short	(.L_25 - .L_24)
	.align		4
.L_24:
        /*0028*/ 	.word	index@($__internal_0_$__cuda_sm10x_tcgen05_guardrail_trap_col_being_dealloced_not_returned_by_alloc)
        /*002c*/ 	.word	0x00000000


	//----- nvinfo : EIATTR_FRAME_SIZE
	.align		4
.L_25:
        /*0030*/ 	.byte	0x04, 0x11
        /*0032*/ 	.short	(.L_27 - .L_26)
	.align		4
.L_26:
        /*0034*/ 	.word	index@(_ZN7cutlass13device_kernelINS_4gemm6kernel13GemmUniversalIN4cute5tupleIJiiiiEEENS1_10collective13CollectiveMmaINS1_46MainloopSm100TmaUmmaWarpSpecializedBlockScaledILi7ELi2ELi2ENS5_IJNS4_1CILi2EEESB_NSA_ILi1EEEEEEEENS5_IJNSA_ILi256EEENSA_ILi128EEESF_EEENS5_IJNS_12float_e2m1_tENS_13float_ue8m0_tEEEENS5_IJNS5_IJlSC_lEEENS4_6LayoutINS5_IJNS5_IJNS5_IJNSA_ILi32EEENSA_ILi4EEEEEEiEEESQ_NS5_IJSC_iEEEEEENS5_IJNS5_IJNS5_IJNSA_ILi16EEESO_EEEiEEENS5_IJNS5_IJNSA_ILi0EEESC_EEENSA_ILi512EEEEEENS5_IJSW_iEEEEEEEEEEESK_S13_NS4_8TiledMMAINS4_8MMA_AtomIJNS4_23SM100_MMA_MXF4_2x1SM_SSISI_SI_fSJ_Li256ELi128ELi32ELNS4_4UMMA5MajorE0ELS18_0ELNS17_7ScaleInE0ELS19_0EEEEEENSM_INS5_IJSC_SC_SC_EEENS5_IJSW_SW_SW_EEEEENS5_IJNS4_10UnderscoreES1F_S1F_EEEEENS5_IJNS4_28SM100_TMA_2SM_LOAD_MULTICASTES1I_EEENS5_IJNS4_14ComposedLayoutINS4_7SwizzleILi3ELi4ELi3EEENS4_18smem_ptr_flag_bitsILi4EEENSM_INS5_IJNSA_ILi8EEESF_EEENS5_IJSF_SC_EEEEEEENSM_INS5_IJNS5_IJNS5_IJSP_SC_EEENS5_IJSN_SB_EEEEEESC_NS5_IJSB_SB_EEEEEENS5_IJNS5_IJNS5_IJSU_SY_EEESX_EEESW_NS5_IJSB_SY_EEEEEEEEEEEvNS4_8identityENS5_IJNS4_18SM100_TMA_2SM_LOADES1I_EEES24_vS25_EENS_8epilogue10collective18CollectiveEpilogueINS29_23Sm100TmaWarpSpecializedILi4ELi2ELi32ELb1ELb0EEEJNS5_IJSG_SG_SF_EEENS5_IJNSM_ISG_SC_EENSM_ISN_SC_EEEEENS_10bfloat16_tESL_S2I_SL_NS29_6fusion15FusionCallbacksIS2D_NS2J_17LinearCombinationIS2I_fS2I_fLNS_15FloatRoundStyleE2EEES2E_S2H_JEEENS4_5SM1004TMEM4LOAD26SM100_TMEM_LOAD_32dp32b32xENS4_13SM90_TMA_LOADENS1K_INS1L_ILi2ELi4ELi3EEENS1N_ILi16EEENSM_INS5_IJS1P_SN_EEENS5_IJSN_SC_EEEEEEENS4_39AutoVectorizingCopyWithAssumedAlignmentILi128EEENS4_14SM90_TMA_STOREES2Z_S31_S31_EEEvvEEEEvNT_6ParamsE)
        /*0038*/ 	.word	0x00000000


	//----- nvinfo : EIATTR_MIN_STACK_SIZE
	.align		4
.L_27:
        /*003c*/ 	.byte	0x04, 0x12
        /*003e*/ 	.short	(.L_29 - .L_28)
	.align		4
.L_28:
        /*0040*/ 	.word	index@(_ZN7cutlass13device_kernelINS_4gemm6kernel13GemmUniversalIN4cute5tupleIJiiiiEEENS1_10collective13CollectiveMmaINS1_46MainloopSm100TmaUmmaWarpSpecializedBlockScaledILi7ELi2ELi2ENS5_IJNS4_1CILi2EEESB_NSA_ILi1EEEEEEEENS5_IJNSA_ILi256EEENSA_ILi128EEESF_EEENS5_IJNS_12float_e2m1_tENS_13float_ue8m0_tEEEENS5_IJNS5_IJlSC_lEEENS4_6LayoutINS5_IJNS5_IJNS5_IJNSA_ILi32EEENSA_ILi4EEEEEEiEEESQ_NS5_IJSC_iEEEEEENS5_IJNS5_IJNS5_IJNSA_ILi16EEESO_EEEiEEENS5_IJNS5_IJNSA_ILi0EEESC_EEENSA_ILi512EEEEEENS5_IJSW_iEEEEEEEEEEESK_S13_NS4_8TiledMMAINS4_8MMA_AtomIJNS4_23SM100_MMA_MXF4_2x1SM_SSISI_SI_fSJ_Li256ELi128ELi32ELNS4_4UMMA5MajorE0ELS18_0ELNS17_7ScaleInE0ELS19_0EEEEEENSM_INS5_IJSC_SC_SC_EEENS5_IJSW_SW_SW_EEEEENS5_IJNS4_10UnderscoreES1F_S1F_EEEEENS5_IJNS4_28SM100_TMA_2SM_LOAD_MULTICASTES1I_EEENS5_IJNS4_14ComposedLayoutINS4_7SwizzleILi3ELi4ELi3EEENS4_18smem_ptr_flag_bitsILi4EEENSM_INS5_IJNSA_ILi8EEESF_EEENS5_IJSF_SC_EEEEEEENSM_INS5_IJNS5_IJNS5_IJSP_SC_EEENS5_IJSN_SB_EEEEEESC_NS5_IJSB_SB_EEEEEENS5_IJNS5_IJNS5_IJSU_SY_EEESX_EEESW_NS5_IJSB_SY_EEEEEEEEEEEvNS4_8identityENS5_IJNS4_18SM100_TMA_2SM_LOADES1I_EEES24_vS25_EENS_8epilogue10collective18CollectiveEpilogueINS29_23Sm100TmaWarpSpecializedILi4ELi2ELi32ELb1ELb0EEEJNS5_IJSG_SG_SF_EEENS5_IJNSM_ISG_SC_EENSM_ISN_SC_EEEEENS_10bfloat16_tESL_S2I_SL_NS29_6fusion15FusionCallbacksIS2D_NS2J_17LinearCombinationIS2I_fS2I_fLNS_15FloatRoundStyleE2EEES2E_S2H_JEEENS4_5SM1004TMEM4LOAD26SM100_TMEM_LOAD_32dp32b32xENS4_13SM90_TMA_LOADENS1K_INS1L_ILi2ELi4ELi3EEENS1N_ILi16EEENSM_INS5_IJS1P_SN_EEENS5_IJSN_SC_EEEEEEENS4_39AutoVectorizingCopyWithAssumedAlignmentILi128EEENS4_14SM90_TMA_STOREES2Z_S31_S31_EEEvvEEEEvNT_6ParamsE)
        /*0044*/ 	.word	0x00000000
.L_29:


//--------------------- .nv.compat                --------------------------
	.section	.nv.compat,"",@"SHT_CUDA_COMPAT_INFO"
	.align	4
        /*0000*/ 	.byte	0x02, 0x09, 0x01, 0x00, 0x02, 0x02, 0x02, 0x00, 0x02, 0x05, 0x05, 0x00, 0x03, 0x07, 0x01, 0x01
        /*0010*/ 	.byte	0x02, 0x03, 0x01, 0x00, 0x02, 0x06, 0x01, 0x00, 0x04, 0x0b, 0x08, 0x00, 0x09, 0x00, 0x00, 0x00
        /*0020*/ 	.byte	0x00, 0x00, 0x00, 0x00


//--------------------- .nv.info._ZN7cutlass13device_kernelINS_4gemm6kernel13GemmUniversalIN4cute5tupleIJiiiiEEENS1_10collective13CollectiveMmaINS1_46MainloopSm100TmaUmmaWarpSpecializedBlockScaledILi7ELi2ELi2ENS5_IJNS4_1CILi2EEESB_NSA_ILi1EEEEEEEENS5_IJNSA_ILi256EEENSA_ILi128EEESF_EEENS5_IJNS_12float_e2m1_tENS_13float_ue8m0_tEEEENS5_IJNS5_IJlSC_lEEENS4_6LayoutINS5_IJNS5_IJNS5_IJNSA_ILi32EEENSA_ILi4EEEEEEiEEESQ_NS5_IJSC_iEEEEEENS5_IJNS5_IJNS5_IJNSA_ILi16EEESO_EEEiEEENS5_IJNS5_IJNSA_ILi0EEESC_EEENSA_ILi512EEEEEENS5_IJSW_iEEEEEEEEEEESK_S13_NS4_8TiledMMAINS4_8MMA_AtomIJNS4_23SM100_MMA_MXF4_2x1SM_SSISI_SI_fSJ_Li256ELi128ELi32ELNS4_4UMMA5MajorE0ELS18_0ELNS17_7ScaleInE0ELS19_0EEEEEENSM_INS5_IJSC_SC_SC_EEENS5_IJSW_SW_SW_EEEEENS5_IJNS4_10UnderscoreES1F_S1F_EEEEENS5_IJNS4_28SM100_TMA_2SM_LOAD_MULTICASTES1I_EEENS5_IJNS4_14ComposedLayoutINS4_7SwizzleILi3ELi4ELi3EEENS4_18smem_ptr_flag_bitsILi4EEENSM_INS5_IJNSA_ILi8EEESF_EEENS5_IJSF_SC_EEEEEEENSM_INS5_IJNS5_IJNS5_IJSP_SC_EEENS5_IJSN_SB_EEEEEESC_NS5_IJSB_SB_EEEEEENS5_IJNS5_IJNS5_IJSU_SY_EEESX_EEESW_NS5_IJSB_SY_EEEEEEEEEEEvNS4_8identityENS5_IJNS4_18SM100_TMA_2SM_LOADES1I_EEES24_vS25_EENS_8epilogue10collective18CollectiveEpilogueINS29_23Sm100TmaWarpSpecializedILi4ELi2ELi32ELb1ELb0EEEJNS5_IJSG_SG_SF_EEENS5_IJNSM_ISG_SC_EENSM_ISN_SC_EEEEENS_10bfloat16_tESL_S2I_SL_NS29_6fusion15FusionCallbacksIS2D_NS2J_17LinearCombinationIS2I_fS2I_fLNS_15FloatRoundStyleE2EEES2E_S2H_JEEENS4_5SM1004TMEM4LOAD26SM100_TMEM_LOAD_32dp32b32xENS4_13SM90_TMA_LOADENS1K_INS1L_ILi2ELi4ELi3EEENS1N_ILi16EEENSM_INS5_IJS1P_SN_EEENS5_IJSN_SC_EEEEEEENS4_39AutoVectorizingCopyWithAssumedAlignmentILi128EEENS4_14SM90_TMA_STOREES2Z_S31_S31_EEEvvEEEEvNT_6ParamsE --------------------------
	.section	.nv.info._ZN7cutlass13device_kernelINS_4gemm6kernel13GemmUniversalIN4cute5tupleIJiiiiEEENS1_10collective13CollectiveMmaINS1_46MainloopSm100TmaUmmaWarpSpecializedBlockScaledILi7ELi2ELi2ENS5_IJNS4_1CILi2EEESB_NSA_ILi1EEEEEEEENS5_IJNSA_ILi256EEENSA_ILi128EEESF_EEENS5_IJNS_12float_e2m1_tENS_13float_ue8m0_tEEEENS5_IJNS5_IJlSC_lEEENS4_6LayoutINS5_IJNS5_IJNS5_IJNSA_ILi32EEENSA_ILi4EEEEEEiEEESQ_NS5_IJSC_iEEEEEENS5_IJNS5_IJNS5_IJNSA_ILi16EEESO_EEEiEEENS5_IJNS5_IJNSA_ILi0EEESC_EEENSA_ILi512EEEEEENS5_IJSW_iEEEEEEEEEEESK_S13_NS4_8TiledMMAINS4_8MMA_AtomIJNS4_23SM100_MMA_MXF4_2x1SM_SSISI_SI_fSJ_Li256ELi128ELi32ELNS4_4UMMA5MajorE0ELS18_0ELNS17_7ScaleInE0ELS19_0EEEEEENSM_INS5_IJSC_SC_SC_EEENS5_IJSW_SW_SW_EEEEENS5_IJNS4_10UnderscoreES1F_S1F_EEEEENS5_IJNS4_28SM100_TMA_2SM_LOAD_MULTICASTES1I_EEENS5_IJNS4_14ComposedLayoutINS4_7SwizzleILi3ELi4ELi3EEENS4_18smem_ptr_flag_bitsILi4EEENSM_INS5_IJNSA_ILi8EEESF_EEENS5_IJSF_SC_EEEEEEENSM_INS5_IJNS5_IJNS5_IJSP_SC_EEENS5_IJSN_SB_EEEEEESC_NS5_IJSB_SB_EEEEEENS5_IJNS5_IJNS5_IJSU_SY_EEESX_EEESW_NS5_IJSB_SY_EEEEEEEEEEEvNS4_8identityENS5_IJNS4_18SM100_TMA_2SM_LOADES1I_EEES24_vS25_EENS_8epilogue10collective18CollectiveEpilogueINS29_23Sm100TmaWarpSpecializedILi4ELi2ELi32ELb1ELb0EEEJNS5_IJSG_SG_SF_EEENS5_IJNSM_ISG_SC_EENSM_ISN_SC_EEEEENS_10bfloat16_tESL_S2I_SL_NS29_6fusion15FusionCallbacksIS2D_NS2J_17LinearCombinationIS2I_fS2I_fLNS_15FloatRoundStyleE2EEES2E_S2H_JEEENS4_5SM1004TMEM4LOAD26SM100_TMEM_LOAD_32dp32b32xENS4_13SM90_TMA_LOADENS1K_INS1L_ILi2ELi4ELi3EEENS1N_ILi16EEENSM_INS5_IJS1P_SN_EEENS5_IJSN_SC_EEEEEEENS4_39AutoVectorizingCopyWithAssumedAlignmentILi128EEENS4_14SM90_TMA_STOREES2Z_S31_S31_EEEvvEEEEvNT_6ParamsE,"",@"SHT_CUDA_INFO"
	.sectionflags	@""
	.align	4


	//----- nvinfo : EIATTR_CUDA_API_VERSION
	.align		4
        /*0000*/ 	.byte	0x04, 0x37
        /*0002*/ 	.short	(.L_31 - .L_30)
.L_30:
        /*0004*/ 	.word	0x00000082


	//----- nvinfo : EIATTR_KPARAM_INFO
	.align		4
.L_31:
        /*0008*/ 	.byte	0x04, 0x17
        /*000a*/ 	.short	(.L_33 - .L_32)
.L_32:
        /*000c*/ 	.word	0x00000000
        /*0010*/ 	.short	0x0000
        /*0012*/ 	.short	0x0000
        /*0014*/ 	.byte	0x00, 0xf0, 0x01, 0x30


	//----- nvinfo : EIATTR_AT_ENTRY_FRAGMENTS
	.align		4
.L_33:
        /*0018*/ 	.byte	0x04, 0x4f
        /*001a*/ 	.short	(.L_35 - .L_34)


	//   ....[0]....
.L_34:
        /*001c*/ 	.word	0x00000007


	//----- nvinfo : EIATTR_RESERVED_SMEM_USED
	.align		4
.L_35:
        /*0020*/ 	.byte	0x01, 0x41
	.zero		2


	//----- nvinfo : EIATTR_SPARSE_MMA_MASK
	.align		4
        /*0024*/ 	.byte	0x03, 0x50
        /*0026*/ 	.short	0x0000


	//----- nvinfo : EIATTR_TCGEN05_2CTA_USED
	.align		4
        /*0028*/ 	.byte	0x01, 0x52
	.zero		2


	//----- nvinfo : EIATTR_MAXREG_COUNT
	.align		4
        /*002c*/ 	.byte	0x03, 0x1b
        /*002e*/ 	.short	0x00ff


	//----- nvinfo : EIATTR_NUM_BARRIERS
	.align		4
        /*0030*/ 	.byte	0x02, 0x4c
        /*0032*/ 	.byte	0x07
	.zero		1


	//----- nvinfo : EIATTR_EXTERNS
	.align		4
        /*0034*/ 	.byte	0x04, 0x0f
        /*0036*/ 	.short	(.L_37 - .L_36)


	//   ....[0]....
	.align		4
.L_36:
        /*0038*/ 	.word	index@(__assertfail)


	//----- nvinfo : EIATTR_MERCURY_ISA_VERSION
	.align		4
.L_37:
        /*003c*/ 	.byte	0x03, 0x5f
        /*003e*/ 	.short	0x0101


	//----- nvinfo : EIATTR_INT_WARP_WIDE_INSTR_OFFSETS
	.align		4
        /*0040*/ 	.byte	0x04, 0x31
        /*0042*/ 	.short	(.L_39 - .L_38)


	//   ....[0]....
.L_38:
        /*0044*/ 	.word	0x00000df0


	//   ....[1]....
        /*0048*/ 	.word	0x00000e90


	//   ....[2]....
        /*004c*/ 	.word	0x00004b30


	//   ....[3]....
        /*0050*/ 	.word	0x00004b50


	//   ....[4]....
        /*0054*/ 	.word	0x00004b80


	//   ....[5]....
        /*0058*/ 	.word	0x000056c0


	//   ....[6]....
        /*005c*/ 	.word	0x00005730


	//   ....[7]....
        /*0060*/ 	.word	0x00005810


	//   ....[8]....
        /*0064*/ 	.word	0x00005890


	//   ....[9]....
        /*0068*/ 	.word	0x00005990


	//   ....[10]....
        /*006c*/ 	.word	0x00005a10


	//   ....[11]....
        /*0070*/ 	.word	0x00005b00


	//   ....[12]....
        /*0074*/ 	.word	0x00005bb0


	//----- nvinfo : EIATTR_COOP_GROUP_MASK_REGIDS
	.align		4
.L_39:
        /*0078*/ 	.byte	0x04, 0x29
        /*007a*/ 	.short	(.L_41 - .L_40)


	//   ....[0]....
.L_40:
        /*007c*/ 	.word	0xffffffff


	//   ....[1]....
        /*0080*/ 	.word	0xffffffff


	//   ....[2]....
        /*0084*/ 	.word	0xffffffff


	//   ....[3]....
        /*0088*/ 	.word	0xffffffff


	//   ....[4]....
        /*008c*/ 	.word	0xffffffff


	//   ....[5]....
        /*0090*/ 	.word	0xffffffff


	//   ....[6]....
        /*0094*/ 	.word	0xffffffff


	//   ....[7]....
        /*0098*/ 	.word	0xffffffff


	//   ....[8]....
        /*009c*/ 	.word	0xffffffff


	//   ....[9]....
        /*00a0*/ 	.word	0xffffffff


	//   ....[10]....
        /*00a4*/ 	.word	0xffffffff


	//   ....[11]....
        /*00a8*/ 	.word	0xffffffff


	//   ....[12]....
        /*00ac*/ 	.word	0xffffffff


	//   ....[13]....
        /*00b0*/ 	.word	0xffffffff


	//----- nvinfo : EIATTR_COOP_GROUP_INSTR_OFFSETS
	.align		4
.L_41:
        /*00b4*/ 	.byte	0x04, 0x28
        /*00b6*/ 	.short	(.L_43 - .L_42)


	//   ....[0]....
.L_42:
        /*00b8*/ 	.word	0x000000b0


	//   ....[1]....
        /*00bc*/ 	.word	0x00000580


	//   ....[2]....
        /*00c0*/ 	.word	0x000007a0


	//   ....[3]....
        /*00c4*/ 	.word	0x00000930


	//   ....[4]....
        /*00c8*/ 	.word	0x00000a20


	//   ....[5]....
        /*00cc*/ 	.word	0x00000b80


	//   ....[6]....
        /*00d0*/ 	.word	0x00000cd0


	//   ....[7]....
        /*00d4*/ 	.word	0x00000f10


	//   ....[8]....
        /*00d8*/ 	.word	0x00002680


	//   ....[9]....
        /*00dc*/ 	.word	0x000036e0


	//   ....[10]....
        /*00e0*/ 	.word	0x00003bb0


	//   ....[11]....
        /*00e4*/ 	.word	0x00003be0


	//   ....[12]....
        /*00e8*/ 	.word	0x00004a30


	//   ....[13]....
        /*00ec*/ 	.word	0x00004c40


	//----- nvinfo : EIATTR_VRC_CTA_INIT_COUNT
	.align		4
.L_43:
        /*00f0*/ 	.byte	0x02, 0x4a
        /*00f2*/ 	.byte	0x80
	.zero		1


	//----- nvinfo : EIATTR_SYSCALL_OFFSETS
	.align		4
        /*00f4*/ 	.byte	0x04, 0x46
        /*00f6*/ 	.short	(.L_45 - .L_44)


	//   ....[0]....
.L_44:
        /*00f8*/ 	.word	0x00006800


	//   ....[1]....
        /*00fc*/ 	.word	0x000068f0


	//   ....[2]....
        /*0100*/ 	.word	0x000070c0


	//   ....[3]....
        /*0104*/ 	.word	0x00007d40


	//   ....[4]....
        /*0108*/ 	.word	0x000089a0


	//   ....[5]....
        /*010c*/ 	.word	0x00009600


	//----- nvinfo : EIATTR_MBARRIER_INSTR_OFFSETS
	.align		4
.L_45:
        /*0110*/ 	.byte	0x04, 0x39
        /*0112*/ 	.short	(.L_47 - .L_46)


	//   ....[0]....
.L_46:
        /*0114*/ 	.word	0x000006b0
        /*0118*/ 	.word	0x000000ff
        /*011c*/ 	.word	0x00000000
        /*0120*/ 	.short	0x0100
        /*0122*/ 	.byte	0x04
	.zero		1


	//   ....[1]....
        /*0124*/ 	.word	0x000006c0
        /*0128*/ 	.word	0x000000ff
        /*012c*/ 	.word	0x00000038
        /*0130*/ 	.short	0x0100
        /*0132*/ 	.byte	0x04
	.zero		1


	//   ....[2]....
        /*0134*/ 	.word	0x000006d0
        /*0138*/ 	.word	0x000000ff
        /*013c*/ 	.word	0x00000008
        /*0140*/ 	.short	0x0100
        /*0142*/ 	.byte	0x04
	.zero		1


	//   ....[3]....
        /*0144*/ 	.word	0x000006e0
        /*0148*/ 	.word	0x000000ff
        /*014c*/ 	.word	0x00000040
        /*0150*/ 	.short	0x0100
        /*0152*/ 	.byte	0x04
	.zero		1


	//   ....[4]....
        /*0154*/ 	.word	0x000006f0
        /*0158*/ 	.word	0x000000ff
        /*015c*/ 	.word	0x00000010
        /*0160*/ 	.short	0x0100
        /*0162*/ 	.byte	0x04
	.zero		1


	//   ....[5]....
        /*0164*/ 	.word	0x00000700
        /*0168*/ 	.word	0x000000ff
        /*016c*/ 	.word	0x00000048
        /*0170*/ 	.short	0x0100
        /*0172*/ 	.byte	0x04
	.zero		1


	//   ....[6]....
        /*0174*/ 	.word	0x00000710
        /*0178*/ 	.word	0x000000ff
        /*017c*/ 	.word	0x00000018
        /*0180*/ 	.short	0x0100
        /*0182*/ 	.byte	0x04
	.zero		1


	//   ....[7]....
        /*0184*/ 	.word	0x00000720
        /*0188*/ 	.word	0x000000ff
        /*018c*/ 	.word	0x00000050
        /*0190*/ 	.short	0x0100
        /*0192*/ 	.byte	0x04
	.zero		1


	//   ....[8]....
        /*0194*/ 	.word	0x00000730
        /*0198*/ 	.word	0x000000ff
        /*019c*/ 	.word	0x00000020
        /*01a0*/ 	.short	0x0100
        /*01a2*/ 	.byte	0x04
	.zero		1


	//   ....[9]....
        /*01a4*/ 	.word	0x00000740
        /*01a8*/ 	.word	0x000000ff
        /*01ac*/ 	.word	0x00000058
        /*01b0*/ 	.short	0x0100
        /*01b2*/ 	.byte	0x04
	.zero		1


	//   ....[10]....
        /*01b4*/ 	.word	0x00000750
        /*01b8*/ 	.word	0x000000ff
        /*01bc*/ 	.word	0x00000028
        /*01c0*/ 	.short	0x0100
        /*01c2*/ 	.byte	0x04
	.zero		1


	//   ....[11]....
        /*01c4*/ 	.word	0x00000760
        /*01c8*/ 	.word	0x000000ff
        /*01cc*/ 	.word	0x00000060
        /*01d0*/ 	.short	0x0100
        /*01d2*/ 	.byte	0x04
	.zero		1


	//   ....[12]....
        /*01d4*/ 	.word	0x00000770
        /*01d8*/ 	.word	0x000000ff
        /*01dc*/ 	.word	0x00000030
        /*01e0*/ 	.short	0x0100
        /*01e2*/ 	.byte	0x04
	.zero		1


	//   ....[13]....
        /*01e4*/ 	.word	0x00000780
        /*01e8*/ 	.word	0x000000ff
        /*01ec*/ 	.word	0x00000068
        /*01f0*/ 	.short	0x0100
        /*01f2*/ 	.byte	0x04
	.zero		1


	//   ....[14]....
        /*01f4*/ 	.word	0x000008a0
        /*01f8*/ 	.word	0x000000ff
        /*01fc*/ 	.word	0x00000070
        /*0200*/ 	.short	0x0100
        /*0202*/ 	.byte	0x04
	.zero		1


	//   ....[15]....
        /*0204*/ 	.word	0x000008b0
        /*0208*/ 	.word	0x000000ff
        /*020c*/ 	.word	0x00000090
        /*0210*/ 	.short	0x0100
        /*0212*/ 	.byte	0x04
	.zero		1


	//   ....[16]....
        /*0214*/ 	.word	0x000008c0
        /*0218*/ 	.word	0x000000ff
        /*021c*/ 	.word	0x00000078
        /*0220*/ 	.short	0x0100
        /*0222*/ 	.byte	0x04
	.zero		1


	//   ....[17]....
        /*0224*/ 	.word	0x000008d0
        /*0228*/ 	.word	0x000000ff
        /*022c*/ 	.word	0x00000098
        /*0230*/ 	.short	0x0100
        /*0232*/ 	.byte	0x04
	.zero		1


	//   ....[18]....
        /*0234*/ 	.word	0x000008e0
        /*0238*/ 	.word	0x000000ff
        /*023c*/ 	.word	0x00000080
        /*0240*/ 	.short	0x0100
        /*0242*/ 	.byte	0x04
	.zero		1


	//   ....[19]....
        /*0244*/ 	.word	0x000008f0
        /*0248*/ 	.word	0x000000ff
        /*024c*/ 	.word	0x000000a0
        /*0250*/ 	.short	0x0100
        /*0252*/ 	.byte	0x04
	.zero		1


	//   ....[20]....
        /*0254*/ 	.word	0x00000900
        /*0258*/ 	.word	0x000000ff
        /*025c*/ 	.word	0x00000088
        /*0260*/ 	.short	0x0100
        /*0262*/ 	.byte	0x04
	.zero		1


	//   ....[21]....
        /*0264*/ 	.word	0x00000910
        /*0268*/ 	.word	0x000000ff
        /*026c*/ 	.word	0x000000a8
        /*0270*/ 	.short	0x0100
        /*0272*/ 	.byte	0x04
	.zero		1


	//   ....[22]....
        /*0274*/ 	.word	0x000009f0
        /*0278*/ 	.word	0x000000ff
        /*027c*/ 	.word	0x000000b0
        /*0280*/ 	.short	0x0100
        /*0282*/ 	.byte	0x06
	.zero		1


	//   ....[23]....
        /*0284*/ 	.word	0x00000a00
        /*0288*/ 	.word	0x000000ff
        /*028c*/ 	.word	0x000000b8
        /*0290*/ 	.short	0x0100
        /*0292*/ 	.byte	0x06
	.zero		1


	//   ....[24]....
        /*0294*/ 	.word	0x00000b30
        /*0298*/ 	.word	0x000000ff
        /*029c*/ 	.word	0x000000c0
        /*02a0*/ 	.short	0x0100
        /*02a2*/ 	.byte	0x06
	.zero		1


	//   ....[25]....
        /*02a4*/ 	.word	0x00000b40
        /*02a8*/ 	.word	0x000000ff
        /*02ac*/ 	.word	0x000000d0
        /*02b0*/ 	.short	0x0100
        /*02b2*/ 	.byte	0x06
	.zero		1


	//   ....[26]....
        /*02b4*/ 	.word	0x00000b50
        /*02b8*/ 	.word	0x000000ff
        /*02bc*/ 	.word	0x000000c8
        /*02c0*/ 	.short	0x0100
        /*02c2*/ 	.byte	0x06
	.zero		1


	//   ....[27]....
        /*02c4*/ 	.word	0x00000b60
        /*02c8*/ 	.word	0x000000ff
        /*02cc*/ 	.word	0x000000d8
        /*02d0*/ 	.short	0x0100
        /*02d2*/ 	.byte	0x06
	.zero		1


	//   ....[28]....
        /*02d4*/ 	.word	0x00000c80
        /*02d8*/ 	.word	0x000000ff
        /*02dc*/ 	.word	0x000000e0
        /*02e0*/ 	.short	0x0100
        /*02e2*/ 	.byte	0x04
	.zero		1


	//   ....[29]....
        /*02e4*/ 	.word	0x00000c90
        /*02e8*/ 	.word	0x000000ff
        /*02ec*/ 	.word	0x000000f0
        /*02f0*/ 	.short	0x0100
        /*02f2*/ 	.byte	0x04
	.zero		1


	//   ....[30]....
        /*02f4*/ 	.word	0x00000ca0
        /*02f8*/ 	.word	0x000000ff
        /*02fc*/ 	.word	0x000000e8
        /*0300*/ 	.short	0x0100
        /*0302*/ 	.byte	0x04
	.zero		1


	//   ....[31]....
        /*0304*/ 	.word	0x00000cb0
        /*0308*/ 	.word	0x000000ff
        /*030c*/ 	.word	0x000000f8
        /*0310*/ 	.short	0x0100
        /*0312*/ 	.byte	0x04
	.zero		1


	//   ....[32]....
        /*0314*/ 	.word	0x00000da0
        /*0318*/ 	.word	0x000000ff
        /*031c*/ 	.word	0x00000100
        /*0320*/ 	.short	0x0100
        /*0322*/ 	.byte	0x04
	.zero		1


	//   ....[33]....
        /*0324*/ 	.word	0x00000db0
        /*0328*/ 	.word	0x000000ff
        /*032c*/ 	.word	0x00000110
        /*0330*/ 	.short	0x0100
        /*0332*/ 	.byte	0x04
	.zero		1


	//   ....[34]....
        /*0334*/ 	.word	0x00000dc0
        /*0338*/ 	.word	0x000000ff
        /*033c*/ 	.word	0x00000108
        /*0340*/ 	.short	0x0100
        /*0342*/ 	.byte	0x04
	.zero		1


	//   ....[35]....
        /*0344*/ 	.word	0x00000dd0
        /*0348*/ 	.word	0x000000ff
        /*034c*/ 	.word	0x00000118
        /*0350*/ 	.short	0x0100
        /*0352*/ 	.byte	0x04
	.zero		1


	//   ....[36]....
        /*0354*/ 	.word	0x00000ed0
        /*0358*/ 	.word	0x000000ff
        /*035c*/ 	.word	0x00000120
        /*0360*/ 	.short	0x0100
        /*0362*/ 	.byte	0x06
	.zero		1


	//   ....[37]....
        /*0364*/ 	.word	0x00001b40
        /*0368*/ 	.word	0x00000003
        /*036c*/ 	.word	0x00000110
        /*0370*/ 	.short	0x010a
        /*0372*/ 	.byte	0xff
	.zero		1


	//   ....[38]....
        /*0374*/ 	.word	0x00001b70
        /*0378*/ 	.word	0x00000003
        /*037c*/ 	.word	0x00000100
        /*0380*/ 	.short	0x0101
        /*0382*/ 	.byte	0xff
	.zero		1


	//   ....[39]....
        /*0384*/ 	.word	0x00001c40
        /*0388*/ 	.word	0x000000ff
        /*038c*/ 	.word	0x00000038
        /*0390*/ 	.short	0x010a
        /*0392*/ 	.byte	0x04
	.zero		1


	//   ....[40]....
        /*0394*/ 	.word	0x00001d50
        /*0398*/ 	.word	0x000000ff
        /*039c*/ 	.word	0x00000038
        /*03a0*/ 	.short	0x010a
        /*03a2*/ 	.byte	0x05
	.zero		1


	//   ....[41]....
        /*03a4*/ 	.word	0x00001eb0
        /*03a8*/ 	.word	0x000000ff
        /*03ac*/ 	.word	0x00000038
        /*03b0*/ 	.short	0x010a
        /*03b2*/ 	.byte	0x07
	.zero		1


	//   ....[42]....
        /*03b4*/ 	.word	0x000021a0
        /*03b8*/ 	.word	0x000000ff
        /*03bc*/ 	.word	0x000000b8
        /*03c0*/ 	.short	0x0101
        /*03c2*/ 	.byte	0x06
	.zero		1


	//   ....[43]....
        /*03c4*/ 	.word	0x000021c0
        /*03c8*/ 	.word	0x000000ff
        /*03cc*/ 	.word	0x00000038
        /*03d0*/ 	.short	0x010a
        /*03d2*/ 	.byte	0x04
	.zero		1


	//   ....[44]....
        /*03d4*/ 	.word	0x00002240
        /*03d8*/ 	.word	0x000000ff
        /*03dc*/ 	.word	0x00000038
        /*03e0*/ 	.short	0x010a
        /*03e2*/ 	.byte	0x07
	.zero		1


	//   ....[45]....
        /*03e4*/ 	.word	0x00002380
        /*03e8*/ 	.word	0x000000ff
        /*03ec*/ 	.word	0x00000038
        /*03f0*/ 	.short	0x010a
        /*03f2*/ 	.byte	0x04
	.zero		1


	//   ....[46]....
        /*03f4*/ 	.word	0x000026b0
        /*03f8*/ 	.word	0x00000003
        /*03fc*/ 	.word	0x000000c0
        /*0400*/ 	.short	0x010a
        /*0402*/ 	.byte	0xff
	.zero		1


	//   ....[47]....
        /*0404*/ 	.word	0x00002800
        /*0408*/ 	.word	0x00000000
        /*040c*/ 	.word	0x00000000
        /*0410*/ 	.short	0x0101
        /*0412*/ 	.byte	0xff
	.zero		1


	//   ....[48]....
        /*0414*/ 	.word	0x00002db0
        /*0418*/ 	.word	0x000000ff
        /*041c*/ 	.word	0x00000000
        /*0420*/ 	.short	0x010a
        /*0422*/ 	.byte	0x04
	.zero		1


	//   ....[49]....
        /*0424*/ 	.word	0x00002e40
        /*0428*/ 	.word	0x000000ff
        /*042c*/ 	.word	0x00000000
        /*0430*/ 	.short	0x010a
        /*0432*/ 	.byte	0x05
	.zero		1


	//   ....[50]....
        /*0434*/ 	.word	0x00002ed0
        /*0438*/ 	.word	0x000000ff
        /*043c*/ 	.word	0x00000000
        /*0440*/ 	.short	0x010a
        /*0442*/ 	.byte	0x05
	.zero		1


	//   ....[51]....
        /*0444*/ 	.word	0x00002f60
        /*0448*/ 	.word	0x000000ff
        /*044c*/ 	.word	0x00000000
        /*0450*/ 	.short	0x010a
        /*0452*/ 	.byte	0x05
	.zero		1


	//   ....[52]....
        /*0454*/ 	.word	0x00002ff0
        /*0458*/ 	.word	0x000000ff
        /*045c*/ 	.word	0x00000000
        /*0460*/ 	.short	0x010a
        /*0462*/ 	.byte	0x05
	.zero		1


	//   ....[53]....
        /*0464*/ 	.word	0x00003080
        /*0468*/ 	.word	0x000000ff
        /*046c*/ 	.word	0x00000000
        /*0470*/ 	.short	0x010a
        /*0472*/ 	.byte	0x05
	.zero		1


	//   ....[54]....
        /*0474*/ 	.word	0x00003120
        /*0478*/ 	.word	0x00000000
        /*047c*/ 	.word	0x00000000
        /*0480*/ 	.short	0x010a
        /*0482*/ 	.byte	0xff
	.zero		1


	//   ....[55]....
        /*0484*/ 	.word	0x00003240
        /*0488*/ 	.word	0x00000002
        /*048c*/ 	.word	0x00000100
        /*0490*/ 	.short	0x010a
        /*0492*/ 	.byte	0xff
	.zero		1


	//   ....[56]....
        /*0494*/ 	.word	0x000032a0
        /*0498*/ 	.word	0x00000004
        /*049c*/ 	.word	0x00000000
        /*04a0*/ 	.short	0x0101
        /*04a2*/ 	.byte	0xff
	.zero		1


	//   ....[57]....
        /*04a4*/ 	.word	0x000032c0
        /*04a8*/ 	.word	0x000000ff
        /*04ac*/ 	.word	0x000000d0
        /*04b0*/ 	.short	0x010a
        /*04b2*/ 	.byte	0x04
	.zero		1


	//   ....[58]....
        /*04b4*/ 	.word	0x000033e0
        /*04b8*/ 	.word	0x00000002
        /*04bc*/ 	.word	0x000000c0
        /*04c0*/ 	.short	0x010a
        /*04c2*/ 	.byte	0xff
	.zero		1


	//   ....[59]....
        /*04c4*/ 	.word	0x000034f0
        /*04c8*/ 	.word	0x00000002
        /*04cc*/ 	.word	0x00000000
        /*04d0*/ 	.short	0x0101
        /*04d2*/ 	.byte	0xff
	.zero		1


	//   ....[60]....
        /*04d4*/ 	.word	0x00003580
        /*04d8*/ 	.word	0x000000ff
        /*04dc*/ 	.word	0x000000d0
        /*04e0*/ 	.short	0x0106
        /*04e2*/ 	.byte	0x04
	.zero		1


	//   ....[61]....
        /*04e4*/ 	.word	0x000035a0
        /*04e8*/ 	.word	0x000000ff
        /*04ec*/ 	.word	0x000000d0
        /*04f0*/ 	.short	0x010a
        /*04f2*/ 	.byte	0x04
	.zero		1


	//   ....[62]....
        /*04f4*/ 	.word	0x00003630
        /*04f8*/ 	.word	0x000000ff
        /*04fc*/ 	.word	0x000000d0
        /*0500*/ 	.short	0x0106
        /*0502*/ 	.byte	0x07
	.zero		1


	//   ....[63]....
        /*0504*/ 	.word	0x00003670
        /*0508*/ 	.word	0x00000000
        /*050c*/ 	.word	0x000000d0
        /*0510*/ 	.short	0x010a
        /*0512*/ 	.byte	0xff
	.zero		1


	//   ....[64]....
        /*0514*/ 	.word	0x000038b0
        /*0518*/ 	.word	0x000000ff
        /*051c*/ 	.word	0x00000008
        /*0520*/ 	.short	0x010a
        /*0522*/ 	.byte	0x05
	.zero		1


	//   ....[65]....
        /*0524*/ 	.word	0x000038d0
        /*0528*/ 	.word	0x000000ff
        /*052c*/ 	.word	0x00000008
        /*0530*/ 	.short	0x010a
        /*0532*/ 	.byte	0x05
	.zero		1


	//   ....[66]....
        /*0534*/ 	.word	0x00003a60
        /*0538*/ 	.word	0x000000ff
        /*053c*/ 	.word	0x00000008
        /*0540*/ 	.short	0x010a
        /*0542*/ 	.byte	0x05
	.zero		1


	//   ....[67]....
        /*0544*/ 	.word	0x00003a80
        /*0548*/ 	.word	0x000000ff
        /*054c*/ 	.word	0x00000008
        /*0550*/ 	.short	0x010a
        /*0552*/ 	.byte	0x05
	.zero		1


	//   ....[68]....
        /*0554*/ 	.word	0x00003b40
        /*0558*/ 	.word	0x000000ff
        /*055c*/ 	.word	0x00000000
        /*0560*/ 	.short	0x0101
        /*0562*/ 	.byte	0x04
	.zero		1


	//   ....[69]....
        /*0564*/ 	.word	0x00004100
        /*0568*/ 	.word	0x00000000
        /*056c*/ 	.word	0x000000c0
        /*0570*/ 	.short	0x010a
        /*0572*/ 	.byte	0xff
	.zero		1


	//   ....[70]....
        /*0574*/ 	.word	0x000041c0
        /*0578*/ 	.word	0x00000000
        /*057c*/ 	.word	0x00000000
        /*0580*/ 	.short	0x0101
        /*0582*/ 	.byte	0xff
	.zero		1


	//   ....[71]....
        /*0584*/ 	.word	0x00004280
        /*0588*/ 	.word	0x000000ff
        /*058c*/ 	.word	0x00000000
        /*0590*/ 	.short	0x010a
        /*0592*/ 	.byte	0x04
	.zero		1


	//   ....[72]....
        /*0594*/ 	.word	0x00004290
        /*0598*/ 	.word	0x000000ff
        /*059c*/ 	.word	0x000000f0
        /*05a0*/ 	.short	0x010a
        /*05a2*/ 	.byte	0x3a
	.zero		1


	//   ....[73]....
        /*05a4*/ 	.word	0x00004340
        /*05a8*/ 	.word	0x000000ff
        /*05ac*/ 	.word	0x00000000
        /*05b0*/ 	.short	0x010a
        /*05b2*/ 	.byte	0x07
	.zero		1


	//   ....[74]....
        /*05b4*/ 	.word	0x00004470
        /*05b8*/ 	.word	0x000000ff
        /*05bc*/ 	.word	0x00000000
        /*05c0*/ 	.short	0x010a
        /*05c2*/ 	.byte	0x04
	.zero		1


	//   ....[75]....
        /*05c4*/ 	.word	0x00004840
        /*05c8*/ 	.word	0x000000ff
        /*05cc*/ 	.word	0x00000000
        /*05d0*/ 	.short	0x010a
        /*05d2*/ 	.byte	0x04
	.zero		1


	//   ....[76]....
        /*05d4*/ 	.word	0x000048e0
        /*05d8*/ 	.word	0x00000000
        /*05dc*/ 	.word	0x00000000
        /*05e0*/ 	.short	0x010a
        /*05e2*/ 	.byte	0xff
	.zero		1


	//   ....[77]....
        /*05e4*/ 	.word	0x00004920
        /*05e8*/ 	.word	0x00000000
        /*05ec*/ 	.word	0x00000000
        /*05f0*/ 	.short	0x010a
        /*05f2*/ 	.byte	0xff
	.zero		1


	//   ....[78]....
        /*05f4*/ 	.word	0x00004990
        /*05f8*/ 	.word	0x000000ff
        /*05fc*/ 	.word	0x00000000
        /*0600*/ 	.short	0x0101
        /*0602*/ 	.byte	0x04
	.zero		1


	//   ....[79]....
        /*0604*/ 	.word	0x000049d0
        /*0608*/ 	.word	0x000000ff
        /*060c*/ 	.word	0x00000120
        /*0610*/ 	.short	0x010a
        /*0612*/ 	.byte	0x22
	.zero		1


	//   ....[80]....
        /*0614*/ 	.word	0x00004a20
        /*0618*/ 	.word	0x000000ff
        /*061c*/ 	.word	0x00000000
        /*0620*/ 	.short	0x0101
        /*0622*/ 	.byte	0x04
	.zero		1


	//   ....[81]....
        /*0624*/ 	.word	0x00004ec0
        /*0628*/ 	.word	0x0000000c
        /*062c*/ 	.word	0x000000c0
        /*0630*/ 	.short	0x010a
        /*0632*/ 	.byte	0xff
	.zero		1


	//   ....[82]....
        /*0634*/ 	.word	0x00005030
        /*0638*/ 	.word	0x00000000
        /*063c*/ 	.word	0x00000000
        /*0640*/ 	.short	0x0101
        /*0642*/ 	.byte	0xff
	.zero		1


	//   ....[83]....
        /*0644*/ 	.word	0x000054c0
        /*0648*/ 	.word	0x000000ff
        /*064c*/ 	.word	0x000000b8
        /*0650*/ 	.short	0x010a
        /*0652*/ 	.byte	0x15
	.zero		1


	//   ....[84]....
        /*0654*/ 	.word	0x00005640
        /*0658*/ 	.word	0x000000ff
        /*065c*/ 	.word	0x00000090
        /*0660*/ 	.short	0x010a
        /*0662*/ 	.byte	0x15
	.zero		1


	//   ....[85]....
        /*0664*/ 	.word	0x000057c0
        /*0668*/ 	.word	0x000000ff
        /*066c*/ 	.word	0x00000070
        /*0670*/ 	.short	0x010b
        /*0672*/ 	.byte	0x15
	.zero		1


	//   ....[86]....
        /*0674*/ 	.word	0x000057d0
        /*0678*/ 	.word	0x000000ff
        /*067c*/ 	.word	0x00000000
        /*0680*/ 	.short	0x0101
        /*0682*/ 	.byte	0x06
	.zero		1


	//   ....[87]....
        /*0684*/ 	.word	0x000057e0
        /*0688*/ 	.word	0x000000ff
        /*068c*/ 	.word	0x00000098
        /*0690*/ 	.short	0x010a
        /*0692*/ 	.byte	0x15
	.zero		1


	//   ....[88]....
        /*0694*/ 	.word	0x00005940
        /*0698*/ 	.word	0x000000ff
        /*069c*/ 	.word	0x00000078
        /*06a0*/ 	.short	0x010b
        /*06a2*/ 	.byte	0x15
	.zero		1


	//   ....[89]....
        /*06a4*/ 	.word	0x00005950
        /*06a8*/ 	.word	0x000000ff
        /*06ac*/ 	.word	0x00000000
        /*06b0*/ 	.short	0x0101
        /*06b2*/ 	.byte	0x06
	.zero		1


	//   ....[90]....
        /*06b4*/ 	.word	0x00005960
        /*06b8*/ 	.word	0x000000ff
        /*06bc*/ 	.word	0x000000a0
        /*06c0*/ 	.short	0x010a
        /*06c2*/ 	.byte	0x15
	.zero		1


	//   ....[91]....
        /*06c4*/ 	.word	0x00005ab0
        /*06c8*/ 	.word	0x000000ff
        /*06cc*/ 	.word	0x00000080
        /*06d0*/ 	.short	0x010b
        /*06d2*/ 	.byte	0x15
	.zero		1


	//   ....[92]....
        /*06d4*/ 	.word	0x00005ac0
        /*06d8*/ 	.word	0x000000ff
        /*06dc*/ 	.word	0x00000000
        /*06e0*/ 	.short	0x0101
        /*06e2*/ 	.byte	0x06
	.zero		1


	//   ....[93]....
        /*06e4*/ 	.word	0x00005ad0
        /*06e8*/ 	.word	0x000000ff
        /*06ec*/ 	.word	0x000000a8
        /*06f0*/ 	.short	0x010a
        /*06f2*/ 	.byte	0x15
	.zero		1


	//   ....[94]....
        /*06f4*/ 	.word	0x00005cb0
        /*06f8*/ 	.word	0x000000ff
        /*06fc*/ 	.word	0x00000088
        /*0700*/ 	.short	0x010b
        /*0702*/ 	.byte	0x15
	.zero		1


	//   ....[95]....
        /*0704*/ 	.word	0x00005cc0
        /*0708*/ 	.word	0x000000ff
        /*070c*/ 	.word	0x00000000
        /*0710*/ 	.short	0x0101
        /*0712*/ 	.byte	0x25
	.zero		1


	//   ....[96]....
        /*0714*/ 	.word	0x00005d00
        /*0718*/ 	.word	0x000000ff
        /*071c*/ 	.word	0x00000090
        /*0720*/ 	.short	0x010a
        /*0722*/ 	.byte	0x15
	.zero		1


	//   ....[97]....
        /*0724*/ 	.word	0x00005d20
        /*0728*/ 	.word	0x000000ff
        /*072c*/ 	.word	0x00000098
        /*0730*/ 	.short	0x010a
        /*0732*/ 	.byte	0x15
	.zero		1


	//   ....[98]....
        /*0734*/ 	.word	0x00005d40
        /*0738*/ 	.word	0x000000ff
        /*073c*/ 	.word	0x000000a0
        /*0740*/ 	.short	0x010a
        /*0742*/ 	.byte	0x15
	.zero		1


	//   ....[99]....
        /*0744*/ 	.word	0x00005d80
        /*0748*/ 	.word	0x00000000
        /*074c*/ 	.word	0x000000a8
        /*0750*/ 	.short	0x010a
        /*0752*/ 	.byte	0xff
	.zero		1


	//   ....[100]....
        /*0754*/ 	.word	0x00006090
        /*0758*/ 	.word	0x00000003
        /*075c*/ 	.word	0x000000c0
        /*0760*/ 	.short	0x010a
        /*0762*/ 	.byte	0xff
	.zero		1


	//   ....[101]....
        /*0764*/ 	.word	0x00006210
        /*0768*/ 	.word	0x00000000
        /*076c*/ 	.word	0x00000000
        /*0770*/ 	.short	0x0101
        /*0772*/ 	.byte	0xff
	.zero		1


	//   ....[102]....
        /*0774*/ 	.word	0x00006d80
        /*0778*/ 	.word	0x000000ff
        /*077c*/ 	.word	0x00000070
        /*0780*/ 	.short	0x010a
        /*0782*/ 	.byte	0x2c
	.zero		1


	//   ....[103]....
        /*0784*/ 	.word	0x00006dc0
        /*0788*/ 	.word	0x00000063
        /*078c*/ 	.word	0x000000e0
        /*0790*/ 	.short	0x010a
        /*0792*/ 	.byte	0xff
	.zero		1


	//   ....[104]....
        /*0794*/ 	.word	0x00006eb0
        /*0798*/ 	.word	0x000000ff
        /*079c*/ 	.word	0x00000070
        /*07a0*/ 	.short	0x010a
        /*07a2*/ 	.byte	0x2c
	.zero		1


	//   ....[105]....
        /*07a4*/ 	.word	0x00006fa0
        /*07a8*/ 	.word	0x00000063
        /*07ac*/ 	.word	0x000000e0
        /*07b0*/ 	.short	0x010a
        /*07b2*/ 	.byte	0xff
	.zero		1


	//   ....[106]....
        /*07b4*/ 	.word	0x00007a70
        /*07b8*/ 	.word	0x00000000
        /*07bc*/ 	.word	0x00000000
        /*07c0*/ 	.short	0x0101
        /*07c2*/ 	.byte	0xff
	.zero		1


	//   ....[107]....
        /*07c4*/ 	.word	0x00007a80
        /*07c8*/ 	.word	0x00000003
        /*07cc*/ 	.word	0x00000070
        /*07d0*/ 	.short	0x010a
        /*07d2*/ 	.byte	0xff
	.zero		1


	//   ....[108]....
        /*07d4*/ 	.word	0x00007b60
        /*07d8*/ 	.word	0x00000003
        /*07dc*/ 	.word	0x00000070
        /*07e0*/ 	.short	0x010a
        /*07e2*/ 	.byte	0xff
	.zero		1


	//   ....[109]....
        /*07e4*/ 	.word	0x000086d0
        /*07e8*/ 	.word	0x0000003d
        /*07ec*/ 	.word	0x00000000
        /*07f0*/ 	.short	0x0101
        /*07f2*/ 	.byte	0xff
	.zero		1


	//   ....[110]....
        /*07f4*/ 	.word	0x000086f0
        /*07f8*/ 	.word	0x0000003e
        /*07fc*/ 	.word	0x00000070
        /*0800*/ 	.short	0x010a
        /*0802*/ 	.byte	0xff
	.zero		1


	//   ....[111]....
        /*0804*/ 	.word	0x000087c0
        /*0808*/ 	.word	0x0000003e
        /*080c*/ 	.word	0x00000070
        /*0810*/ 	.short	0x010a
        /*0812*/ 	.byte	0xff
	.zero		1


	//   ....[112]....
        /*0814*/ 	.word	0x00009330
        /*0818*/ 	.word	0x0000003d
        /*081c*/ 	.word	0x00000000
        /*0820*/ 	.short	0x0101
        /*0822*/ 	.byte	0xff
	.zero		1


	//   ....[113]....
        /*0824*/ 	.word	0x00009350
        /*0828*/ 	.word	0x0000003e
        /*082c*/ 	.word	0x00000070
        /*0830*/ 	.short	0x010a
        /*0832*/ 	.byte	0xff
	.zero		1


	//   ....[114]....
        /*0834*/ 	.word	0x00009420
        /*0838*/ 	.word	0x0000003e
        /*083c*/ 	.word	0x00000070
        /*0840*/ 	.short	0x010a
        /*0842*/ 	.byte	0xff
	.zero		1


	//   ....[115]....
        /*0844*/ 	.word	0x00009810
        /*0848*/ 	.word	0x00000063
        /*084c*/ 	.word	0x00000000
        /*0850*/ 	.short	0x0101
        /*0852*/ 	.byte	0xff
	.zero		1


	//   ....[116]....
        /*0854*/ 	.word	0x00009fe0
        /*0858*/ 	.word	0x00000002
        /*085c*/ 	.word	0x00000000
        /*0860*/ 	.short	0x0101
        /*0862*/ 	.byte	0xff
	.zero		1


	//   ....[117]....
        /*0864*/ 	.word	0x0000a270
        /*0868*/ 	.word	0x000000ff
        /*086c*/ 	.word	0x00000000
        /*0870*/ 	.short	0x0101
        /*0872*/ 	.byte	0x04
	.zero		1


	//   ....[118]....
        /*0874*/ 	.word	0x0000a290
        /*0878*/ 	.word	0x00000003
        /*087c*/ 	.word	0x00000110
        /*0880*/ 	.short	0x010a
        /*0882*/ 	.byte	0xff
	.zero		1


	//   ....[119]....
        /*0884*/ 	.word	0x0000a2f0
        /*0888*/ 	.word	0x00000000
        /*088c*/ 	.word	0x00000038
        /*0890*/ 	.short	0x010a
        /*0892*/ 	.byte	0xff
	.zero		1


	//   ....[120]....
        /*0894*/ 	.word	0x0000a350
        /*0898*/ 	.word	0x00000000
        /*089c*/ 	.word	0x00000038
        /*08a0*/ 	.short	0x010a
        /*08a2*/ 	.byte	0xff
	.zero		1


	//   ....[121]....
        /*08a4*/ 	.word	0x0000a3a0
        /*08a8*/ 	.word	0x00000003
        /*08ac*/ 	.word	0x000000c0
        /*08b0*/ 	.short	0x010a
        /*08b2*/ 	.byte	0xff
	.zero		1


	//   ....[122]....
        /*08b4*/ 	.word	0x0000a400
        /*08b8*/ 	.word	0x00000000
        /*08bc*/ 	.word	0x00000000
        /*08c0*/ 	.short	0x010a
        /*08c2*/ 	.byte	0xff
	.zero		1


	//   ....[123]....
        /*08c4*/ 	.word	0x0000a460
        /*08c8*/ 	.word	0x00000000
        /*08cc*/ 	.word	0x00000000
        /*08d0*/ 	.short	0x010a
        /*08d2*/ 	.byte	0xff
	.zero		1


	//   ....[124]....
        /*08d4*/ 	.word	0x0000a4c0
        /*08d8*/ 	.word	0x00000000
        /*08dc*/ 	.word	0x00000000
        /*08e0*/ 	.short	0x010a
        /*08e2*/ 	.byte	0xff
	.zero		1


	//   ....[125]....
        /*08e4*/ 	.word	0x0000a520
        /*08e8*/ 	.word	0x00000000
        /*08ec*/ 	.word	0x00000000
        /*08f0*/ 	.short	0x010a
        /*08f2*/ 	.byte	0xff
	.zero		1


	//   ....[126]....
        /*08f4*/ 	.word	0x0000a580
        /*08f8*/ 	.word	0x00000000
        /*08fc*/ 	.word	0x00000000
        /*0900*/ 	.short	0x010a
        /*0902*/ 	.byte	0xff
	.zero		1


	//   ....[127]....
        /*0904*/ 	.word	0x0000a5e0
        /*0908*/ 	.word	0x00000000
        /*090c*/ 	.word	0x00000000
        /*0910*/ 	.short	0x010a
        /*0912*/ 	.byte	0xff
	.zero		1


	//   ....[128]....
        /*0914*/ 	.word	0x0000a630
        /*0918*/ 	.word	0x00000002
        /*091c*/ 	.word	0x00000100
        /*0920*/ 	.short	0x010a
        /*0922*/ 	.byte	0xff
	.zero		1


	//   ....[129]....
        /*0924*/ 	.word	0x0000a690
        /*0928*/ 	.word	0x00000002
        /*092c*/ 	.word	0x000000d0
        /*0930*/ 	.short	0x010a
        /*0932*/ 	.byte	0xff
	.zero		1


	//   ....[130]....
        /*0934*/ 	.word	0x0000a6e0
        /*0938*/ 	.word	0x00000002
        /*093c*/ 	.word	0x000000c0
        /*0940*/ 	.short	0x010a
        /*0942*/ 	.byte	0xff
	.zero		1


	//   ....[131]....
        /*0944*/ 	.word	0x0000a740
        /*0948*/ 	.word	0x00000000
        /*094c*/ 	.word	0x000000d0
        /*0950*/ 	.short	0x010a
        /*0952*/ 	.byte	0xff
	.zero		1


	//   ....[132]....
        /*0954*/ 	.word	0x0000a7a0
        /*0958*/ 	.word	0x00000000
        /*095c*/ 	.word	0x00000008
        /*0960*/ 	.short	0x010a
        /*0962*/ 	.byte	0xff
	.zero		1


	//   ....[133]....
        /*0964*/ 	.word	0x0000a890
        /*0968*/ 	.word	0x00000000
        /*096c*/ 	.word	0x00000008
        /*0970*/ 	.short	0x010a
        /*0972*/ 	.byte	0xff
	.zero		1


	//   ....[134]....
        /*0974*/ 	.word	0x0000a8e0
        /*0978*/ 	.word	0x00000000
        /*097c*/ 	.word	0x000000c0
        /*0980*/ 	.short	0x010a
        /*0982*/ 	.byte	0xff
	.zero		1


	//   ....[135]....
        /*0984*/ 	.word	0x0000a940
        /*0988*/ 	.word	0x00000000
        /*098c*/ 	.word	0x000000f0
        /*0990*/ 	.short	0x010a
        /*0992*/ 	.byte	0xff
	.zero		1


	//   ....[136]....
        /*0994*/ 	.word	0x0000a9a0
        /*0998*/ 	.word	0x00000000
        /*099c*/ 	.word	0x00000000
        /*09a0*/ 	.short	0x010a
        /*09a2*/ 	.byte	0xff
	.zero		1


	//   ....[137]....
        /*09a4*/ 	.word	0x0000aa00
        /*09a8*/ 	.word	0x00000000
        /*09ac*/ 	.word	0x00000000
        /*09b0*/ 	.short	0x010a
        /*09b2*/ 	.byte	0xff
	.zero		1


	//   ....[138]....
        /*09b4*/ 	.word	0x0000aa60
        /*09b8*/ 	.word	0x00000000
        /*09bc*/ 	.word	0x00000120
        /*09c0*/ 	.short	0x010a
        /*09c2*/ 	.byte	0xff
	.zero		1


	//   ....[139]....
        /*09c4*/ 	.word	0x0000aab0
        /*09c8*/ 	.word	0x0000000c
        /*09cc*/ 	.word	0x000000c0
        /*09d0*/ 	.short	0x010a
        /*09d2*/ 	.byte	0xff
	.zero		1


	//   ....[140]....
        /*09d4*/ 	.word	0x0000ab10
        /*09d8*/ 	.word	0x00000000
        /*09dc*/ 	.word	0x000000b8
        /*09e0*/ 	.short	0x010a
        /*09e2*/ 	.byte	0xff
	.zero		1


	//   ....[141]....
        /*09e4*/ 	.word	0x0000ab70
        /*09e8*/ 	.word	0x00000000
        /*09ec*/ 	.word	0x00000090
        /*09f0*/ 	.short	0x010a
        /*09f2*/ 	.byte	0xff
	.zero		1


	//   ....[142]....
        /*09f4*/ 	.word	0x0000abd0
        /*09f8*/ 	.word	0x00000000
        /*09fc*/ 	.word	0x00000098
        /*0a00*/ 	.short	0x010a
        /*0a02*/ 	.byte	0xff
	.zero		1


	//   ....[143]....
        /*0a04*/ 	.word	0x0000ac30
        /*0a08*/ 	.word	0x00000000
        /*0a0c*/ 	.word	0x000000a0
        /*0a10*/ 	.short	0x010a
        /*0a12*/ 	.byte	0xff
	.zero		1


	//   ....[144]....
        /*0a14*/ 	.word	0x0000ac90
        /*0a18*/ 	.word	0x00000000
        /*0a1c*/ 	.word	0x000000a8
        /*0a20*/ 	.short	0x010a
        /*0a22*/ 	.byte	0xff
	.zero		1


	//   ....[145]....
        /*0a24*/ 	.word	0x0000acf0
        /*0a28*/ 	.word	0x00000000
        /*0a2c*/ 	.word	0x00000090
        /*0a30*/ 	.short	0x010a
        /*0a32*/ 	.byte	0xff
	.zero		1


	//   ....[146]....
        /*0a34*/ 	.word	0x0000ad50
        /*0a38*/ 	.word	0x00000000
        /*0a3c*/ 	.word	0x00000098
        /*0a40*/ 	.short	0x010a
        /*0a42*/ 	.byte	0xff
	.zero		1


	//   ....[147]....
        /*0a44*/ 	.word	0x0000adb0
        /*0a48*/ 	.word	0x00000000
        /*0a4c*/ 	.word	0x000000a0
        /*0a50*/ 	.short	0x010a
        /*0a52*/ 	.byte	0xff
	.zero		1


	//   ....[148]....
        /*0a54*/ 	.word	0x0000ae00
        /*0a58*/ 	.word	0x00000003
        /*0a5c*/ 	.word	0x000000c0
        /*0a60*/ 	.short	0x010a
        /*0a62*/ 	.byte	0xff
	.zero		1


	//   ....[149]....
        /*0a64*/ 	.word	0x0000ae60
        /*0a68*/ 	.word	0x00000002
        /*0a6c*/ 	.word	0x00000070
        /*0a70*/ 	.short	0x010a
        /*0a72*/ 	.byte	0xff
	.zero		1


	//   ....[150]....
        /*0a74*/ 	.word	0x0000aeb0
        /*0a78*/ 	.word	0x00000063
        /*0a7c*/ 	.word	0x000000e0
        /*0a80*/ 	.short	0x010a
        /*0a82*/ 	.byte	0xff
	.zero		1


	//   ....[151]....
        /*0a84*/ 	.word	0x0000af00
        /*0a88*/ 	.word	0x00000003
        /*0a8c*/ 	.word	0x00000070
        /*0a90*/ 	.short	0x010a
        /*0a92*/ 	.byte	0xff
	.zero		1


	//   ....[152]....
        /*0a94*/ 	.word	0x0000af50
        /*0a98*/ 	.word	0x0000003e
        /*0a9c*/ 	.word	0x00000070
        /*0aa0*/ 	.short	0x010a
        /*0aa2*/ 	.byte	0xff
	.zero		1


	//   ....[153]....
        /*0aa4*/ 	.word	0x0000afa0
        /*0aa8*/ 	.word	0x0000003e
        /*0aac*/ 	.word	0x00000070
        /*0ab0*/ 	.short	0x010a
        /*0ab2*/ 	.byte	0xff
	.zero		1


	//----- nvinfo : EIATTR_NUM_MBARRIERS
	.align		4
.L_47:
        /*0ab4*/ 	.byte	0x03, 0x38
        /*0ab6*/ 	.short	0x0025


	//----- nvinfo : EIATTR_EXIT_INSTR_OFFSETS
	.align		4
        /*0ab8*/ 	.byte	0x04, 0x1c
        /*0aba*/ 	.short	(.L_49 - .L_48)


	//   ....[0]....
.L_48:
        /*0abc*/ 	.word	0x00003150


	//   ....[1]....
        /*0ac0*/ 	.word	0x00003640


	//   ....[2]....
        /*0ac4*/ 	.word	0x000036a0


	//   ....[3]....
        /*0ac8*/ 	.word	0x00004c50


	//   ....[4]....
        /*0acc*/ 	.word	0x00005db0


	//   ....[5]....
        /*0ad0*/ 	.word	0x00005df0


	//   ....[6]....
        /*0ad4*/ 	.word	0x0000a160


	//   ....[7]....
        /*0ad8*/ 	.word	0x0000a1e0


	//   ....[8]....
        /*0adc*/ 	.word	0x0000a210


	//   ....[9]....
        /*0ae0*/ 	.word	0x0000a280


	//----- nvinfo : EIATTR_MAX_THREADS
	.align		4
.L_49:
        /*0ae4*/ 	.byte	0x04, 0x05
        /*0ae6*/ 	.short	(.L_51 - .L_50)
.L_50:
        /*0ae8*/ 	.word	0x00000100
        /*0aec*/ 	.word	0x00000001
        /*0af0*/ 	.word	0x00000001


	//----- nvinfo : EIATTR_CRS_STACK_SIZE
	.align		4
.L_51:
        /*0af4*/ 	.byte	0x04, 0x1e
        /*0af6*/ 	.short	(.L_53 - .L_52)
.L_52:
        /*0af8*/ 	.word	0x00000000


	//----- nvinfo : EIATTR_CBANK_PARAM_SIZE
	.align		4
.L_53:
        /*0afc*/ 	.byte	0x03, 0x19
        /*0afe*/ 	.short	0x0c00


	//----- nvinfo : EIATTR_PARAM_CBANK
	.align		4
        /*0b00*/ 	.byte	0x04, 0x0a
        /*0b02*/ 	.short	(.L_55 - .L_54)
	.align		4
.L_54:
        /*0b04*/ 	.word	index@(.nv.constant0._ZN7cutlass13device_kernelINS_4gemm6kernel13GemmUniversalIN4cute5tupleIJiiiiEEENS1_10collective13CollectiveMmaINS1_46MainloopSm100TmaUmmaWarpSpecializedBlockScaledILi7ELi2ELi2ENS5_IJNS4_1CILi2EEESB_NSA_ILi1EEEEEEEENS5_IJNSA_ILi256EEENSA_ILi128EEESF_EEENS5_IJNS_12float_e2m1_tENS_13float_ue8m0_tEEEENS5_IJNS5_IJlSC_lEEENS4_6LayoutINS5_IJNS5_IJNS5_IJNSA_ILi32EEENSA_ILi4EEEEEEiEEESQ_NS5_IJSC_iEEEEEENS5_IJNS5_IJNS5_IJNSA_ILi16EEESO_EEEiEEENS5_IJNS5_IJNSA_ILi0EEESC_EEENSA_ILi512EEEEEENS5_IJSW_iEEEEEEEEEEESK_S13_NS4_8TiledMMAINS4_8MMA_AtomIJNS4_23SM100_MMA_MXF4_2x1SM_SSISI_SI_fSJ_Li256ELi128ELi32ELNS4_4UMMA5MajorE0ELS18_0ELNS17_7ScaleInE0ELS19_0EEEEEENSM_INS5_IJSC_SC_SC_EEENS5_IJSW_SW_SW_EEEEENS5_IJNS4_10UnderscoreES1F_S1F_EEEEENS5_IJNS4_28SM100_TMA_2SM_LOAD_MULTICASTES1I_EEENS5_IJNS4_14ComposedLayoutINS4_7SwizzleILi3ELi4ELi3EEENS4_18smem_ptr_flag_bitsILi4EEENSM_INS5_IJNSA_ILi8EEESF_EEENS5_IJSF_SC_EEEEEEENSM_INS5_IJNS5_IJNS5_IJSP_SC_EEENS5_IJSN_SB_EEEEEESC_NS5_IJSB_SB_EEEEEENS5_IJNS5_IJNS5_IJSU_SY_EEESX_EEESW_NS5_IJSB_SY_EEEEEEEEEEEvNS4_8identityENS5_IJNS4_18SM100_TMA_2SM_LOADES1I_EEES24_vS25_EENS_8epilogue10collective18CollectiveEpilogueINS29_23Sm100TmaWarpSpecializedILi4ELi2ELi32ELb1ELb0EEEJNS5_IJSG_SG_SF_EEENS5_IJNSM_ISG_SC_EENSM_ISN_SC_EEEEENS_10bfloat16_tESL_S2I_SL_NS29_6fusion15FusionCallbacksIS2D_NS2J_17LinearCombinationIS2I_fS2I_fLNS_15FloatRoundStyleE2EEES2E_S2H_JEEENS4_5SM1004TMEM4LOAD26SM100_TMEM_LOAD_32dp32b32xENS4_13SM90_TMA_LOADENS1K_INS1L_ILi2ELi4ELi3EEENS1N_ILi16EEENSM_INS5_IJS1P_SN_EEENS5_IJSN_SC_EEEEEEENS4_39AutoVectorizingCopyWithAssumedAlignmentILi128EEENS4_14SM90_TMA_STOREES2Z_S31_S31_EEEvvEEEEvNT_6ParamsE)
        /*0b08*/ 	.short	0x0380
        /*0b0a*/ 	.short	0x0c00


	//----- nvinfo : EIATTR_SW_WAR
	.align		4
.L_55:
        /*0b0c*/ 	.byte	0x04, 0x36
        /*0b0e*/ 	.short	(.L_57 - .L_56)
.L_56:
        /*0b10*/ 	.word	0x00000008
.L_57:


//--------------------- .nv.callgraph             --------------------------
	.section	.nv.callgraph,"",@"SHT_CUDA_CALLGRAPH"
	.align	4
	.sectionentsize	8
	.align		4
        /*0000*/ 	.word	0x00000000
	.align		4
        /*0004*/ 	.word	0xffffffff
	.align		4
        /*0008*/ 	.word	index@(_ZN7cutlass13device_kernelINS_4gemm6kernel13GemmUniversalIN4cute5tupleIJiiiiEEENS1_10collective13CollectiveMmaINS1_46MainloopSm100TmaUmmaWarpSpecializedBlockScaledILi7ELi2ELi2ENS5_IJNS4_1CILi2EEESB_NSA_ILi1EEEEEEEENS5_IJNSA_ILi256EEENSA_ILi128EEESF_EEENS5_IJNS_12float_e2m1_tENS_13float_ue8m0_tEEEENS5_IJNS5_IJlSC_lEEENS4_6LayoutINS5_IJNS5_IJNS5_IJNSA_ILi32EEENSA_ILi4EEEEEEiEEESQ_NS5_IJSC_iEEEEEENS5_IJNS5_IJNS5_IJNSA_ILi16EEESO_EEEiEEENS5_IJNS5_IJNSA_ILi0EEESC_EEENSA_ILi512EEEEEENS5_IJSW_iEEEEEEEEEEESK_S13_NS4_8TiledMMAINS4_8MMA_AtomIJNS4_23SM100_MMA_MXF4_2x1SM_SSISI_SI_fSJ_Li256ELi128ELi32ELNS4_4UMMA5MajorE0ELS18_0ELNS17_7ScaleInE0ELS19_0EEEEEENSM_INS5_IJSC_SC_SC_EEENS5_IJSW_SW_SW_EEEEENS5_IJNS4_10UnderscoreES1F_S1F_EEEEENS5_IJNS4_28SM100_TMA_2SM_LOAD_MULTICASTES1I_EEENS5_IJNS4_14ComposedLayoutINS4_7SwizzleILi3ELi4ELi3EEENS4_18smem_ptr_flag_bitsILi4EEENSM_INS5_IJNSA_ILi8EEESF_EEENS5_IJSF_SC_EEEEEEENSM_INS5_IJNS5_IJNS5_IJSP_SC_EEENS5_IJSN_SB_EEEEEESC_NS5_IJSB_SB_EEEEEENS5_IJNS5_IJNS5_IJSU_SY_EEESX_EEESW_NS5_IJSB_SY_EEEEEEEEEEEvNS4_8identityENS5_IJNS4_18SM100_TMA_2SM_LOADES1I_EEES24_vS25_EENS_8epilogue10collective18CollectiveEpilogueINS29_23Sm100TmaWarpSpecializedILi4ELi2ELi32ELb1ELb0EEEJNS5_IJSG_SG_SF_EEENS5_IJNSM_ISG_SC_EENSM_ISN_SC_EEEEENS_10bfloat16_tESL_S2I_SL_NS29_6fusion15FusionCallbacksIS2D_NS2J_17LinearCombinationIS2I_fS2I_fLNS_15FloatRoundStyleE2EEES2E_S2H_JEEENS4_5SM1004TMEM4LOAD26SM100_TMEM_LOAD_32dp32b32xENS4_13SM90_TMA_LOADENS1K_INS1L_ILi2ELi4ELi3EEENS1N_ILi16EEENSM_INS5_IJS1P_SN_EEENS5_IJSN_SC_EEEEEEENS4_39AutoVectorizingCopyWithAssumedAlignmentILi128EEENS4_14SM90_TMA_STOREES2Z_S31_S31_EEEvvEEEEvNT_6ParamsE)
	.align		4
        /*000c*/ 	.word	index@(__assertfail)
	.align		4
        /*0010*/ 	.word	0x00000000
	.align		4
        /*0014*/ 	.word	0xfffffffe
	.align		4
        /*0018*/ 	.word	0x00000000
	.align		4
        /*001c*/ 	.word	0xfffffffd
	.align		4
        /*0020*/ 	.word	0x00000000
	.align		4
        /*0024*/ 	.word	0xfffffffc


//--------------------- .nv.constant4             --------------------------
	.section	.nv.constant4,"a",@progbits
	.align	8
	.align		8
.nv.constant4:
        /*0000*/ 	.dword	__assertfail
	.align		8
        /*0008*/ 	.dword	__unnamed_1
	.align		8
        /*0010*/ 	.dword	__unnamed_2
	.align		8
        /*0018*/ 	.dword	_ZN40_INTERNAL_91126355_4_k_cu_ad317f67_365234cuda3std3__45__cpo5beginE
	.align		8
        /*0020*/ 	.dword	_ZN40_INTERNAL_91126355_4_k_cu_ad317f67_365234cuda3std3__45__cpo3endE
	.align		8
        /*0028*/ 	.dword	_ZN40_INTERNAL_91126355_4_k_cu_ad317f67_365234cuda3std3__45__cpo6cbeginE
	.align		8
        /*0030*/ 	.dword	_ZN40_INTERNAL_91126355_4_k_cu_ad317f67_365234cuda3std3__45__cpo4cendE
	.align		8
        /*0038*/ 	.dword	_ZN40_INTERNAL_91126355_4_k_cu_ad317f67_365234cuda3std3__442_GLOBAL__N__91126355_4_k_cu_ad317f67_365236ignoreE
	.align		8
        /*0040*/ 	.dword	_ZN40_INTERNAL_91126355_4_k_cu_ad317f67_365234cuda3std3__419piecewise_constructE
	.align		8
        /*0048*/ 	.dword	_ZN40_INTERNAL_91126355_4_k_cu_ad317f67_365234cuda3std3__48in_placeE
	.align		8
        /*0050*/ 	.dword	_ZN40_INTERNAL_91126355_4_k_cu_ad317f67_365234cuda3std6ranges3__45__cpo4swapE
	.align		8
        /*0058*/ 	.dword	_ZN40_INTERNAL_91126355_4_k_cu_ad317f67_365234cuda3std6ranges3__45__cpo9iter_moveE
	.align		8
        /*0060*/ 	.dword	_ZN40_INTERNAL_91126355_4_k_cu_ad317f67_365234cute7productE
	.align		8
        /*0068*/ 	.dword	_ZN40_INTERNAL_91126355_4_k_cu_ad317f67_365234cute1_E
	.align		8
        /*0070*/ 	.dword	$str$25
	.align		8
        /*0078*/ 	.dword	$str$26
	.align		8
        /*0080*/ 	.dword	$str$29
	.align		8
        /*0088*/ 	.dword	$str$30


//--------------------- .text._ZN7cutlass13device_kernelINS_4gemm6kernel13GemmUniversalIN4cute5tupleIJiiiiEEENS1_10collective13CollectiveMmaINS1_46MainloopSm100TmaUmmaWarpSpecializedBlockScaledILi7ELi2ELi2ENS5_IJNS4_1CILi2EEESB_NSA_ILi1EEEEEEEENS5_IJNSA_ILi256EEENSA_ILi128EEESF_EEENS5_IJNS_12float_e2m1_tENS_13float_ue8m0_tEEEENS5_IJNS5_IJlSC_lEEENS4_6LayoutINS5_IJNS5_IJNS5_IJNSA_ILi32EEENSA_ILi4EEEEEEiEEESQ_NS5_IJSC_iEEEEEENS5_IJNS5_IJNS5_IJNSA_ILi16EEESO_EEEiEEENS5_IJNS5_IJNSA_ILi0EEESC_EEENSA_ILi512EEEEEENS5_IJSW_iEEEEEEEEEEESK_S13_NS4_8TiledMMAINS4_8MMA_AtomIJNS4_23SM100_MMA_MXF4_2x1SM_SSISI_SI_fSJ_Li256ELi128ELi32ELNS4_4UMMA5MajorE0ELS18_0ELNS17_7ScaleInE0ELS19_0EEEEEENSM_INS5_IJSC_SC_SC_EEENS5_IJSW_SW_SW_EEEEENS5_IJNS4_10UnderscoreES1F_S1F_EEEEENS5_IJNS4_28SM100_TMA_2SM_LOAD_MULTICASTES1I_EEENS5_IJNS4_14ComposedLayoutINS4_7SwizzleILi3ELi4ELi3EEENS4_18smem_ptr_flag_bitsILi4EEENSM_INS5_IJNSA_ILi8EEESF_EEENS5_IJSF_SC_EEEEEEENSM_INS5_IJNS5_IJNS5_IJSP_SC_EEENS5_IJSN_SB_EEEEEESC_NS5_IJSB_SB_EEEEEENS5_IJNS5_IJNS5_IJSU_SY_EEESX_EEESW_NS5_IJSB_SY_EEEEEEEEEEEvNS4_8identityENS5_IJNS4_18SM100_TMA_2SM_LOADES1I_EEES24_vS25_EENS_8epilogue10collective18CollectiveEpilogueINS29_23Sm100TmaWarpSpecializedILi4ELi2ELi32ELb1ELb0EEEJNS5_IJSG_SG_SF_EEENS5_IJNSM_ISG_SC_EENSM_ISN_SC_EEEEENS_10bfloat16_tESL_S2I_SL_NS29_6fusion15FusionCallbacksIS2D_NS2J_17LinearCombinationIS2I_fS2I_fLNS_15FloatRoundStyleE2EEES2E_S2H_JEEENS4_5SM1004TMEM4LOAD26SM100_TMEM_LOAD_32dp32b32xENS4_13SM90_TMA_LOADENS1K_INS1L_ILi2ELi4ELi3EEENS1N_ILi16EEENSM_INS5_IJS1P_SN_EEENS5_IJSN_SC_EEEEEEENS4_39AutoVectorizingCopyWithAssumedAlignmentILi128EEENS4_14SM90_TMA_STOREES2Z_S31_S31_EEEvvEEEEvNT_6ParamsE --------------------------
	.section	.text._ZN7cutlass13device_kernelINS_4gemm6kernel13GemmUniversalIN4cute5tupleIJiiiiEEENS1_10collective13CollectiveMmaINS1_46MainloopSm100TmaUmmaWarpSpecializedBlockScaledILi7ELi2ELi2ENS5_IJNS4_1CILi2EEESB_NSA_ILi1EEEEEEEENS5_IJNSA_ILi256EEENSA_ILi128EEESF_EEENS5_IJNS_12float_e2m1_tENS_13float_ue8m0_tEEEENS5_IJNS5_IJlSC_lEEENS4_6LayoutINS5_IJNS5_IJNS5_IJNSA_ILi32EEENSA_ILi4EEEEEEiEEESQ_NS5_IJSC_iEEEEEENS5_IJNS5_IJNS5_IJNSA_ILi16EEESO_EEEiEEENS5_IJNS5_IJNSA_ILi0EEESC_EEENSA_ILi512EEEEEENS5_IJSW_iEEEEEEEEEEESK_S13_NS4_8TiledMMAINS4_8MMA_AtomIJNS4_23SM100_MMA_MXF4_2x1SM_SSISI_SI_fSJ_Li256ELi128ELi32ELNS4_4UMMA5MajorE0ELS18_0ELNS17_7ScaleInE0ELS19_0EEEEEENSM_INS5_IJSC_SC_SC_EEENS5_IJSW_SW_SW_EEEEENS5_IJNS4_10UnderscoreES1F_S1F_EEEEENS5_IJNS4_28SM100_TMA_2SM_LOAD_MULTICASTES1I_EEENS5_IJNS4_14ComposedLayoutINS4_7SwizzleILi3ELi4ELi3EEENS4_18smem_ptr_flag_bitsILi4EEENSM_INS5_IJNSA_ILi8EEESF_EEENS5_IJSF_SC_EEEEEEENSM_INS5_IJNS5_IJNS5_IJSP_SC_EEENS5_IJSN_SB_EEEEEESC_NS5_IJSB_SB_EEEEEENS5_IJNS5_IJNS5_IJSU_SY_EEESX_EEESW_NS5_IJSB_SY_EEEEEEEEEEEvNS4_8identityENS5_IJNS4_18SM100_TMA_2SM_LOADES1I_EEES24_vS25_EENS_8epilogue10collective18CollectiveEpilogueINS29_23Sm100TmaWarpSpecializedILi4ELi2ELi32ELb1ELb0EEEJNS5_IJSG_SG_SF_EEENS5_IJNSM_ISG_SC_EENSM_ISN_SC_EEEEENS_10bfloat16_tESL_S2I_SL_NS29_6fusion15FusionCallbacksIS2D_NS2J_17LinearCombinationIS2I_fS2I_fLNS_15FloatRoundStyleE2EEES2E_S2H_JEEENS4_5SM1004TMEM4LOAD26SM100_TMEM_LOAD_32dp32b32xENS4_13SM90_TMA_LOADENS1K_INS1L_ILi2ELi4ELi3EEENS1N_ILi16EEENSM_INS5_IJS1P_SN_EEENS5_IJSN_SC_EEEEEEENS4_39AutoVectorizingCopyWithAssumedAlignmentILi128EEENS4_14SM90_TMA_STOREES2Z_S31_S31_EEEvvEEEEvNT_6ParamsE,"ax",@progbits
	.align	128
.text._ZN7cutlass13device_kernelINS_4gemm6kernel13GemmUniversalIN4cute5tupleIJiiiiEEENS1_10collective13CollectiveMmaINS1_46MainloopSm100TmaUmmaWarpSpecializedBlockScaledILi7ELi2ELi2ENS5_IJNS4_1CILi2EEESB_NSA_ILi1EEEEEEEENS5_IJNSA_ILi256EEENSA_ILi128EEESF_EEENS5_IJNS_12float_e2m1_tENS_13float_ue8m0_tEEEENS5_IJNS5_IJlSC_lEEENS4_6LayoutINS5_IJNS5_IJNS5_IJNSA_ILi32EEENSA_ILi4EEEEEEiEEESQ_NS5_IJSC_iEEEEEENS5_IJNS5_IJNS5_IJNSA_ILi16EEESO_EEEiEEENS5_IJNS5_IJNSA_ILi0EEESC_EEENSA_ILi512EEEEEENS5_IJSW_iEEEEEEEEEEESK_S13_NS4_8TiledMMAINS4_8MMA_AtomIJNS4_23SM100_MMA_MXF4_2x1SM_SSISI_SI_fSJ_Li256ELi128ELi32ELNS4_4UMMA5MajorE0ELS18_0ELNS17_7ScaleInE0ELS19_0EEEEEENSM_INS5_IJSC_SC_SC_EEENS5_IJSW_SW_SW_EEEEENS5_IJNS4_10UnderscoreES1F_S1F_EEEEENS5_IJNS4_28SM100_TMA_2SM_LOAD_MULTICASTES1I_EEENS5_IJNS4_14ComposedLayoutINS4_7SwizzleILi3ELi4ELi3EEENS4_18smem_ptr_flag_bitsILi4EEENSM_INS5_IJNSA_ILi8EEESF_EEENS5_IJSF_SC_EEEEEEENSM_INS5_IJNS5_IJNS5_IJSP_SC_EEENS5_IJSN_SB_EEEEEESC_NS5_IJSB_SB_EEEEEENS5_IJNS5_IJNS5_IJSU_SY_EEESX_EEESW_NS5_IJSB_SY_EEEEEEEEEEEvNS4_8identityENS5_IJNS4_18SM100_TMA_2SM_LOADES1I_EEES24_vS25_EENS_8epilogue10collective18CollectiveEpilogueINS29_23Sm100TmaWarpSpecializedILi4ELi2ELi32ELb1ELb0EEEJNS5_IJSG_SG_SF_EEENS5_IJNSM_ISG_SC_EENSM_ISN_SC_EEEEENS_10bfloat16_tESL_S2I_SL_NS29_6fusion15FusionCallbacksIS2D_NS2J_17LinearCombinationIS2I_fS2I_fLNS_15FloatRoundStyleE2EEES2E_S2H_JEEENS4_5SM1004TMEM4LOAD26SM100_TMEM_LOAD_32dp32b32xENS4_13SM90_TMA_LOADENS1K_INS1L_ILi2ELi4ELi3EEENS1N_ILi16EEENSM_INS5_IJS1P_SN_EEENS5_IJSN_SC_EEEEEEENS4_39AutoVectorizingCopyWithAssumedAlignmentILi128EEENS4_14SM90_TMA_STOREES2Z_S31_S31_EEEvvEEEEvNT_6ParamsE:
        .type           _ZN7cutlass13device_kernelINS_4gemm6kernel13GemmUniversalIN4cute5tupleIJiiiiEEENS1_10collective13CollectiveMmaINS1_46MainloopSm100TmaUmmaWarpSpecializedBlockScaledILi7ELi2ELi2ENS5_IJNS4_1CILi2EEESB_NSA_ILi1EEEEEEEENS5_IJNSA_ILi256EEENSA_ILi128EEESF_EEENS5_IJNS_12float_e2m1_tENS_13float_ue8m0_tEEEENS5_IJNS5_IJlSC_lEEENS4_6LayoutINS5_IJNS5_IJNS5_IJNSA_ILi32EEENSA_ILi4EEEEEEiEEESQ_NS5_IJSC_iEEEEEENS5_IJNS5_IJNS5_IJNSA_ILi16EEESO_EEEiEEENS5_IJNS5_IJNSA_ILi0EEESC_EEENSA_ILi512EEEEEENS5_IJSW_iEEEEEEEEEEESK_S13_NS4_8TiledMMAINS4_8MMA_AtomIJNS4_23SM100_MMA_MXF4_2x1SM_SSISI_SI_fSJ_Li256ELi128ELi32ELNS4_4UMMA5MajorE0ELS18_0ELNS17_7ScaleInE0ELS19_0EEEEEENSM_INS5_IJSC_SC_SC_EEENS5_IJSW_SW_SW_EEEEENS5_IJNS4_10UnderscoreES1F_S1F_EEEEENS5_IJNS4_28SM100_TMA_2SM_LOAD_MULTICASTES1I_EEENS5_IJNS4_14ComposedLayoutINS4_7SwizzleILi3ELi4ELi3EEENS4_18smem_ptr_flag_bitsILi4EEENSM_INS5_IJNSA_ILi8EEESF_EEENS5_IJSF_SC_EEEEEEENSM_INS5_IJNS5_IJNS5_IJSP_SC_EEENS5_IJSN_SB_EEEEEESC_NS5_IJSB_SB_EEEEEENS5_IJNS5_IJNS5_IJSU_SY_EEESX_EEESW_NS5_IJSB_SY_EEEEEEEEEEEvNS4_8identityENS5_IJNS4_18SM100_TMA_2SM_LOADES1I_EEES24_vS25_EENS_8epilogue10collective18CollectiveEpilogueINS29_23Sm100TmaWarpSpecializedILi4ELi2ELi32ELb1ELb0EEEJNS5_IJSG_SG_SF_EEENS5_IJNSM_ISG_SC_EENSM_ISN_SC_EEEEENS_10bfloat16_tESL_S2I_SL_NS29_6fusion15FusionCallbacksIS2D_NS2J_17LinearCombinationIS2I_fS2I_fLNS_15FloatRoundStyleE2EEES2E_S2H_JEEENS4_5SM1004TMEM4LOAD26SM100_TMEM_LOAD_32dp32b32xENS4_13SM90_TMA_LOADENS1K_INS1L_ILi2ELi4ELi3EEENS1N_ILi16EEENSM_INS5_IJS1P_SN_EEENS5_IJSN_SC_EEEEEEENS4_39AutoVectorizingCopyWithAssumedAlignmentILi128EEENS4_14SM90_TMA_STOREES2Z_S31_S31_EEEvvEEEEvNT_6ParamsE,@function
        .size           _ZN7cutlass13device_kernelINS_4gemm6kernel13GemmUniversalIN4cute5tupleIJiiiiEEENS1_10collective13CollectiveMmaINS1_46MainloopSm100TmaUmmaWarpSpecializedBlockScaledILi7ELi2ELi2ENS5_IJNS4_1CILi2EEESB_NSA_ILi1EEEEEEEENS5_IJNSA_ILi256EEENSA_ILi128EEESF_EEENS5_IJNS_12float_e2m1_tENS_13float_ue8m0_tEEEENS5_IJNS5_IJlSC_lEEENS4_6LayoutINS5_IJNS5_IJNS5_IJNSA_ILi32EEENSA_ILi4EEEEEEiEEESQ_NS5_IJSC_iEEEEEENS5_IJNS5_IJNS5_IJNSA_ILi16EEESO_EEEiEEENS5_IJNS5_IJNSA_ILi0EEESC_EEENSA_ILi512EEEEEENS5_IJSW_iEEEEEEEEEEESK_S13_NS4_8TiledMMAINS4_8MMA_AtomIJNS4_23SM100_MMA_MXF4_2x1SM_SSISI_SI_fSJ_Li256ELi128ELi32ELNS4_4UMMA5MajorE0ELS18_0ELNS17_7ScaleInE0ELS19_0EEEEEENSM_INS5_IJSC_SC_SC_EEENS5_IJSW_SW_SW_EEEEENS5_IJNS4_10UnderscoreES1F_S1F_EEEEENS5_IJNS4_28SM100_TMA_2SM_LOAD_MULTICASTES1I_EEENS5_IJNS4_14ComposedLayoutINS4_7SwizzleILi3ELi4ELi3EEENS4_18smem_ptr_flag_bitsILi4EEENSM_INS5_IJNSA_ILi8EEESF_EEENS5_IJSF_SC_EEEEEEENSM_INS5_IJNS5_IJNS5_IJSP_SC_EEENS5_IJSN_SB_EEEEEESC_NS5_IJSB_SB_EEEEEENS5_IJNS5_IJNS5_IJSU_SY_EEESX_EEESW_NS5_IJSB_SY_EEEEEEEEEEEvNS4_8identityENS5_IJNS4_18SM100_TMA_2SM_LOADES1I_EEES24_vS25_EENS_8epilogue10collective18CollectiveEpilogueINS29_23Sm100TmaWarpSpecializedILi4ELi2ELi32ELb1ELb0EEEJNS5_IJSG_SG_SF_EEENS5_IJNSM_ISG_SC_EENSM_ISN_SC_EEEEENS_10bfloat16_tESL_S2I_SL_NS29_6fusion15FusionCallbacksIS2D_NS2J_17LinearCombinationIS2I_fS2I_fLNS_15FloatRoundStyleE2EEES2E_S2H_JEEENS4_5SM1004TMEM4LOAD26SM100_TMEM_LOAD_32dp32b32xENS4_13SM90_TMA_LOADENS1K_INS1L_ILi2ELi4ELi3EEENS1N_ILi16EEENSM_INS5_IJS1P_SN_EEENS5_IJSN_SC_EEEEEEENS4_39AutoVectorizingCopyWithAssumedAlignmentILi128EEENS4_14SM90_TMA_STOREES2Z_S31_S31_EEEvvEEEEvNT_6ParamsE,(.L_x_204 - _ZN7cutlass13device_kernelINS_4gemm6kernel13GemmUniversalIN4cute5tupleIJiiiiEEENS1_10collective13CollectiveMmaINS1_46MainloopSm100TmaUmmaWarpSpecializedBlockScaledILi7ELi2ELi2ENS5_IJNS4_1CILi2EEESB_NSA_ILi1EEEEEEEENS5_IJNSA_ILi256EEENSA_ILi128EEESF_EEENS5_IJNS_12float_e2m1_tENS_13float_ue8m0_tEEEENS5_IJNS5_IJlSC_lEEENS4_6LayoutINS5_IJNS5_IJNS5_IJNSA_ILi32EEENSA_ILi4EEEEEEiEEESQ_NS5_IJSC_iEEEEEENS5_IJNS5_IJNS5_IJNSA_ILi16EEESO_EEEiEEENS5_IJNS5_IJNSA_ILi0EEESC_EEENSA_ILi512EEEEEENS5_IJSW_iEEEEEEEEEEESK_S13_NS4_8TiledMMAINS4_8MMA_AtomIJNS4_23SM100_MMA_MXF4_2x1SM_SSISI_SI_fSJ_Li256ELi128ELi32ELNS4_4UMMA5MajorE0ELS18_0ELNS17_7ScaleInE0ELS19_0EEEEEENSM_INS5_IJSC_SC_SC_EEENS5_IJSW_SW_SW_EEEEENS5_IJNS4_10UnderscoreES1F_S1F_EEEEENS5_IJNS4_28SM100_TMA_2SM_LOAD_MULTICASTES1I_EEENS5_IJNS4_14ComposedLayoutINS4_7SwizzleILi3ELi4ELi3EEENS4_18smem_ptr_flag_bitsILi4EEENSM_INS5_IJNSA_ILi8EEESF_EEENS5_IJSF_SC_EEEEEEENSM_INS5_IJNS5_IJNS5_IJSP_SC_EEENS5_IJSN_SB_EEEEEESC_NS5_IJSB_SB_EEEEEENS5_IJNS5_IJNS5_IJSU_SY_EEESX_EEESW_NS5_IJSB_SY_EEEEEEEEEEEvNS4_8identityENS5_IJNS4_18SM100_TMA_2SM_LOADES1I_EEES24_vS25_EENS_8epilogue10collective18CollectiveEpilogueINS29_23Sm100TmaWarpSpecializedILi4ELi2ELi32ELb1ELb0EEEJNS5_IJSG_SG_SF_EEENS5_IJNSM_ISG_SC_EENSM_ISN_SC_EEEEENS_10bfloat16_tESL_S2I_SL_NS29_6fusion15FusionCallbacksIS2D_NS2J_17LinearCombinationIS2I_fS2I_fLNS_15FloatRoundStyleE2EEES2E_S2H_JEEENS4_5SM1004TMEM4LOAD26SM100_TMEM_LOAD_32dp32b32xENS4_13SM90_TMA_LOADENS1K_INS1L_ILi2ELi4ELi3EEENS1N_ILi16EEENSM_INS5_IJS1P_SN_EEENS5_IJSN_SC_EEEEEEENS4_39AutoVectorizingCopyWithAssumedAlignmentILi128EEENS4_14SM90_TMA_STOREES2Z_S31_S31_EEEvvEEEEvNT_6ParamsE)
        .other          _ZN7cutlass13device_kernelINS_4gemm6kernel13GemmUniversalIN4cute5tupleIJiiiiEEENS1_10collective13CollectiveMmaINS1_46MainloopSm100TmaUmmaWarpSpecializedBlockScaledILi7ELi2ELi2ENS5_IJNS4_1CILi2EEESB_NSA_ILi1EEEEEEEENS5_IJNSA_ILi256EEENSA_ILi128EEESF_EEENS5_IJNS_12float_e2m1_tENS_13float_ue8m0_tEEEENS5_IJNS5_IJlSC_lEEENS4_6LayoutINS5_IJNS5_IJNS5_IJNSA_ILi32EEENSA_ILi4EEEEEEiEEESQ_NS5_IJSC_iEEEEEENS5_IJNS5_IJNS5_IJNSA_ILi16EEESO_EEEiEEENS5_IJNS5_IJNSA_ILi0EEESC_EEENSA_ILi512EEEEEENS5_IJSW_iEEEEEEEEEEESK_S13_NS4_8TiledMMAINS4_8MMA_AtomIJNS4_23SM100_MMA_MXF4_2x1SM_SSISI_SI_fSJ_Li256ELi128ELi32ELNS4_4UMMA5MajorE0ELS18_0ELNS17_7ScaleInE0ELS19_0EEEEEENSM_INS5_IJSC_SC_SC_EEENS5_IJSW_SW_SW_EEEEENS5_IJNS4_10UnderscoreES1F_S1F_EEEEENS5_IJNS4_28SM100_TMA_2SM_LOAD_MULTICASTES1I_EEENS5_IJNS4_14ComposedLayoutINS4_7SwizzleILi3ELi4ELi3EEENS4_18smem_ptr_flag_bitsILi4EEENSM_INS5_IJNSA_ILi8EEESF_EEENS5_IJSF_SC_EEEEEEENSM_INS5_IJNS5_IJNS5_IJSP_SC_EEENS5_IJSN_SB_EEEEEESC_NS5_IJSB_SB_EEEEEENS5_IJNS5_IJNS5_IJSU_SY_EEESX_EEESW_NS5_IJSB_SY_EEEEEEEEEEEvNS4_8identityENS5_IJNS4_18SM100_TMA_2SM_LOADES1I_EEES24_vS25_EENS_8epilogue10collective18CollectiveEpilogueINS29_23Sm100TmaWarpSpecializedILi4ELi2ELi32ELb1ELb0EEEJNS5_IJSG_SG_SF_EEENS5_IJNSM_ISG_SC_EENSM_ISN_SC_EEEEENS_10bfloat16_tESL_S2I_SL_NS29_6fusion15FusionCallbacksIS2D_NS2J_17LinearCombinationIS2I_fS2I_fLNS_15FloatRoundStyleE2EEES2E_S2H_JEEENS4_5SM1004TMEM4LOAD26SM100_TMEM_LOAD_32dp32b32xENS4_13SM90_TMA_LOADENS1K_INS1L_ILi2ELi4ELi3EEENS1N_ILi16EEENSM_INS5_IJS1P_SN_EEENS5_IJSN_SC_EEEEEEENS4_39AutoVectorizingCopyWithAssumedAlignmentILi128EEENS4_14SM90_TMA_STOREES2Z_S31_S31_EEEvvEEEEvNT_6ParamsE,@"STO_CUDA_ENTRY STV_DEFAULT"
_ZN7cutlass13device_kernelINS_4gemm6kernel13GemmUniversalIN4cute5tupleIJiiiiEEENS1_10collective13CollectiveMmaINS1_46MainloopSm100TmaUmmaWarpSpecializedBlockScaledILi7ELi2ELi2ENS5_IJNS4_1CILi2EEESB_NSA_ILi1EEEEEEEENS5_IJNSA_ILi256EEENSA_ILi128EEESF_EEENS5_IJNS_12float_e2m1_tENS_13float_ue8m0_tEEEENS5_IJNS5_IJlSC_lEEENS4_6LayoutINS5_IJNS5_IJNS5_IJNSA_ILi32EEENSA_ILi4EEEEEEiEEESQ_NS5_IJSC_iEEEEEENS5_IJNS5_IJNS5_IJNSA_ILi16EEESO_EEEiEEENS5_IJNS5_IJNSA_ILi0EEESC_EEENSA_ILi512EEEEEENS5_IJSW_iEEEEEEEEEEESK_S13_NS4_8TiledMMAINS4_8MMA_AtomIJNS4_23SM100_MMA_MXF4_2x1SM_SSISI_SI_fSJ_Li256ELi128ELi32ELNS4_4UMMA5MajorE0ELS18_0ELNS17_7ScaleInE0ELS19_0EEEEEENSM_INS5_IJSC_SC_SC_EEENS5_IJSW_SW_SW_EEEEENS5_IJNS4_10UnderscoreES1F_S1F_EEEEENS5_IJNS4_28SM100_TMA_2SM_LOAD_MULTICASTES1I_EEENS5_IJNS4_14ComposedLayoutINS4_7SwizzleILi3ELi4ELi3EEENS4_18smem_ptr_flag_bitsILi4EEENSM_INS5_IJNSA_ILi8EEESF_EEENS5_IJSF_SC_EEEEEEENSM_INS5_IJNS5_IJNS5_IJSP_SC_EEENS5_IJSN_SB_EEEEEESC_NS5_IJSB_SB_EEEEEENS5_IJNS5_IJNS5_IJSU_SY_EEESX_EEESW_NS5_IJSB_SY_EEEEEEEEEEEvNS4_8identityENS5_IJNS4_18SM100_TMA_2SM_LOADES1I_EEES24_vS25_EENS_8epilogue10collective18CollectiveEpilogueINS29_23Sm100TmaWarpSpecializedILi4ELi2ELi32ELb1ELb0EEEJNS5_IJSG_SG_SF_EEENS5_IJNSM_ISG_SC_EENSM_ISN_SC_EEEEENS_10bfloat16_tESL_S2I_SL_NS29_6fusion15FusionCallbacksIS2D_NS2J_17LinearCombinationIS2I_fS2I_fLNS_15FloatRoundStyleE2EEES2E_S2H_JEEENS4_5SM1004TMEM4LOAD26SM100_TMEM_LOAD_32dp32b32xENS4_13SM90_TMA_LOADENS1K_INS1L_ILi2ELi4ELi3EEENS1N_ILi16EEENSM_INS5_IJS1P_SN_EEENS5_IJSN_SC_EEEEEEENS4_39AutoVectorizingCopyWithAssumedAlignmentILi128EEENS4_14SM90_TMA_STOREES2Z_S31_S31_EEEvvEEEEvNT_6ParamsE:
[----:B------:R-:W1:Y:S01]  /*0000*/  LDC R1, c[0x0][0x37c] ;  /* 0x0000df00ff017b82 */ /* 0x000e620000000800 */
[----:B------:R-:W2:Y:S01]  /*0010*/  S2R R94, SR_TID.X ;  /* 0x00000000005e7919 */ /* 0x000ea20000002100 */
[----:B------:R-:W3:Y:S06]  /*0020*/  LDCU.64 UR12, c[0x0][0xc90] ;  /* 0x00019200ff0c77ac */ /* 0x000eec0008000a00 */
[----:B------:R-:W4:Y:S01]  /*0030*/  S2UR UR57, SR_CgaCtaId ;  /* 0x00000000003979c3 */ /* 0x000f220000008800 */
[----:B------:R-:W-:Y:S02]  /*0040*/  PRMT R80, RZ, 0x7610, R80 ;  /* 0x00007610ff507816 */ /* 0x000fe40000000050 */
[----:B------:R-:W-:Y:S01]  /*0050*/  ELECT P1, URZ, PT ;  /* 0x0000000000ff782f */ /* 0x000fe20003820000 */
[----:B---3--:R-:W-:-:S04]  /*0060*/  UISETP.NE.U32.AND UP0, UPT, UR12, URZ, UPT ;  /* 0x000000ff0c00728c */ /* 0x008fc8000bf05070 */
[----:B------:R-:W-:Y:S02]  /*0070*/  UISETP.NE.AND.EX UP0, UPT, UR13, URZ, UPT, UP0 ;  /* 0x000000ff0d00728c */ /* 0x000fe4000bf05300 */
[----:B----4-:R-:W-:Y:S02]  /*0080*/  ULOP3.LUT UR62, UR57, 0x1, URZ, 0xc0, !UPT ;  /* 0x00000001393e7892 */ /* 0x010fe4000f8ec0ff */
[----:B------:R-:W-:Y:S01]  /*0090*/  ULOP3.LUT UR64, UR57, 0x1, URZ, 0x3c, !UPT ;  /* 0x0000000139407892 */ /* 0x000fe2000f8e3cff */
[----:B--2---:R-:W-:-:S05]  /*00a0*/  SHF.R.U32.HI R81, RZ, 0x5, R94 ;  /* 0x00000005ff517819 */ /* 0x004fca000001165e */
[----:B------:R-:W2:Y:S02]  /*00b0*/  SHFL.IDX PT, R0, R81, RZ, 0x1f ;  /* 0x00001fff51007589 */ /* 0x000ea400000e0000 */
[----:B--2---:R-:W-:Y:S01]  /*00c0*/  R2UR UR21, R0 ;  /* 0x00000000001572ca */ /* 0x004fe200000e0000 */
[----:B-1----:R-:W-:-:S14]  /*00d0*/  BRA.U UP0, `(.L_x_0) ;  /* 0x0000000100307547 */ /* 0x002fdc000b800000 */
[----:B------:R-:W1:Y:S02]  /*00e0*/  LDCU.64 UR4, c[0x0][0xc88] ;  /* 0x00019100ff0477ac */ /* 0x000e640008000a00 */
[----:B-1----:R-:W-:-:S04]  /*00f0*/  UISETP.NE.U32.AND UP0, UPT, UR4, URZ, UPT ;  /* 0x000000ff0400728c */ /* 0x002fc8000bf05070 */
[----:B------:R-:W-:-:S09]  /*0100*/  UISETP.NE.AND.EX UP0, UPT, UR5, URZ, UPT, UP0 ;  /* 0x000000ff0500728c */ /* 0x000fd2000bf05300 */
[----:B------:R-:W-:Y:S05]  /*0110*/  BRA.U !UP0, `(.L_x_1) ;  /* 0x0000000108147547 */ /* 0x000fea000b800000 */
[----:B------:R-:W1:Y:S01]  /*0120*/  LDC.64 R2, c[0x0][0xc88] ;  /* 0x00032200ff027b82 */ /* 0x000e620000000a00 */
[----:B------:R-:W1:Y:S02]  /*0130*/  LDCU.64 UR4, c[0x0][0x358] ;  /* 0x00006b00ff0477ac */ /* 0x000e640008000a00 */
[----:B-1----:R1:W5:Y:S01]  /*0140*/  LDG.E R41, desc[UR4][R2.64] ;  /* 0x0000000402297981 */ /* 0x002362000c1e1900 */
[----:B------:R-:W-:Y:S01]  /*0150*/  HFMA2 R80, -RZ, RZ, 0, 5.9604644775390625e-08 ;  /* 0x00000001ff507431 */ /* 0x000fe200000001ff */
[----:B------:R-:W-:Y:S05]  /*0160*/  BRA `(.L_x_0) ;  /* 0x00000000000c7947 */ /* 0x000fea0003800000 */
.L_x_1:
[----:B------:R-:W1:Y:S01]  /*0170*/  LDCU UR4, c[0x0][0xc80] ;  /* 0x00019000ff0477ac */ /* 0x000e620008000800 */
[----:B------:R-:W-:Y:S01]  /*0180*/  HFMA2 R80, -RZ, RZ, 0, 5.9604644775390625e-08 ;  /* 0x00000001ff507431 */ /* 0x000fe200000001ff */
[----:B-1----:R-:W-:-:S07]  /*0190*/  MOV R41, UR4 ;  /* 0x0000000400297c02 */ /* 0x002fce0008000f00 */
.L_x_0:
[----:B------:R-:W2:Y:S02]  /*01a0*/  LDCU.64 UR4, c[0x0][0xcb0] ;  /* 0x00019600ff0477ac */ /* 0x000ea40008000a00 */
[----:B--2---:R-:W-:-:S04]  /*01b0*/  UISETP.NE.U32.AND UP0, UPT, UR4, URZ, UPT ;  /* 0x000000ff0400728c */ /* 0x004fc8000bf05070 */
[----:B------:R-:W-:-:S09]  /*01c0*/  UISETP.NE.AND.EX UP0, UPT, UR5, URZ, UPT, UP0 ;  /* 0x000000ff0500728c */ /* 0x000fd2000bf05300 */
[----:B------:R-:W-:Y:S05]  /*01d0*/  BRA.U UP0, `(.L_x_2) ;  /* 0x0000000100287547 */ /* 0x000fea000b800000 */
[----:B------:R-:W2:Y:S02]  /*01e0*/  LDCU.64 UR4, c[0x0][0xca8] ;  /* 0x00019500ff0477ac */ /* 0x000ea40008000a00 */
[----:B--2---:R-:W-:-:S04]  /*01f0*/  UISETP.NE.U32.AND UP0, UPT, UR4, URZ, UPT ;  /* 0x000000ff0400728c */ /* 0x004fc8000bf05070 */
[----:B------:R-:W-:-:S09]  /*0200*/  UISETP.NE.AND.EX UP0, UPT, UR5, URZ, UPT, UP0 ;  /* 0x000000ff0500728c */ /* 0x000fd2000bf05300 */
[----:B------:R-:W-:Y:S05]  /*0210*/  BRA.U !UP0, `(.L_x_3) ;  /* 0x0000000108107547 */ /* 0x000fea000b800000 */
[----:B------:R-:W2:Y:S01]  /*0220*/  LDC.64 R38, c[0x0][0xca8] ;  /* 0x00032a00ff267b82 */ /* 0x000ea20000000a00 */
[----:B------:R-:W2:Y:S02]  /*0230*/  LDCU.64 UR4, c[0x0][0x358] ;  /* 0x00006b00ff0477ac */ /* 0x000ea40008000a00 */
[----:B--2---:R2:W5:Y:S01]  /*0240*/  LDG.E R38, desc[UR4][R38.64] ;  /* 0x0000000426267981 */ /* 0x004562000c1e1900 */
[----:B------:R-:W-:Y:S05]  /*0250*/  BRA `(.L_x_2) ;  /* 0x0000000000087947 */ /* 0x000fea0003800000 */
.L_x_3:
[----:B------:R-:W2:Y:S02]  /*0260*/  LDCU UR4, c[0x0][0xca0] ;  /* 0x00019400ff0477ac */ /* 0x000ea40008000800 */
[----:B--2---:R-:W-:Y:S02]  /*0270*/  MOV R38, UR4 ;  /* 0x0000000400267c02 */ /* 0x004fe40008000f00 */
.L_x_2:
[----:B------:R-:W-:Y:S01]  /*0280*/  IMAD.U32 R0, RZ, RZ, UR21 ;  /* 0x00000015ff007e24 */ /* 0x000fe2000f8e00ff */
[----:B------:R-:W-:Y:S04]  /*0290*/  BSSY.RECONVERGENT B0, `(.L_x_4) ;  /* 0x0000012000007945 */ /* 0x000fe80003800200 */
[C---:B------:R-:W-:Y:S02]  /*02a0*/  ISETP.NE.OR P2, PT, R0.reuse, 0x1, !P1 ;  /* 0x000000010000780c */ /* 0x040fe40004f45670 */
[----:B------:R-:W-:-:S11]  /*02b0*/  ISETP.NE.OR P0, PT, R0, 0x3, !P1 ;  /* 0x000000030000780c */ /* 0x000fd60004f05670 */
[----:B------:R-:W-:Y:S05]  /*02c0*/  @P2 BRA `(.L_x_5) ;  /* 0x0000000000382947 */ /* 0x000fea0003800000 */
[----:B------:R-:W3:Y:S02]  /*02d0*/  LDCU.64 UR4, c[0x0][0x348] ;  /* 0x00006900ff0477ac */ /* 0x000ee40008000a00 */
[----:B---3--:R-:W-:Y:S02]  /*02e0*/  UIADD3 UR10, UP3, UPT, UR4, 0x80, URZ ;  /* 0x00000080040a7890 */ /* 0x008fe4000ff7e0ff */
[----:B------:R-:W-:Y:S02]  /*02f0*/  UIADD3 UR8, UP2, UPT, UR4, 0x180, URZ ;  /* 0x0000018004087890 */ /* 0x000fe4000ff5e0ff */
[----:B------:R-:W-:Y:S02]  /*0300*/  UIADD3 UR6, UP1, UPT, UR4, 0x280, URZ ;  /* 0x0000028004067890 */ /* 0x000fe4000ff3e0ff */
[----:B------:R-:W-:Y:S02]  /*0310*/  UIADD3 UR4, UP0, UPT, UR4, 0x380, URZ ;  /* 0x0000038004047890 */ /* 0x000fe4000ff1e0ff */
[----:B------:R-:W-:-:S02]  /*0320*/  UIADD3.X UR11, UPT, UPT, URZ, UR5, URZ, UP3, !UPT ;  /* 0x00000005ff0b7290 */ /* 0x000fc40009ffe4ff */
[----:B------:R-:W-:Y:S02]  /*0330*/  UIADD3.X UR9, UPT, UPT, URZ, UR5, URZ, UP2, !UPT ;  /* 0x00000005ff097290 */ /* 0x000fe400097fe4ff */
[----:B------:R-:W-:Y:S02]  /*0340*/  UIADD3.X UR7, UPT, UPT, URZ, UR5, URZ, UP1, !UPT ;  /* 0x00000005ff077290 */ /* 0x000fe40008ffe4ff */
[----:B------:R-:W-:-:S03]  /*0350*/  UIADD3.X UR5, UPT, UPT, URZ, UR5, URZ, UP0, !UPT ;  /* 0x00000005ff057290 */ /* 0x000fc600087fe4ff */
[----:B------:R3:W-:Y:S02]  /*0360*/  UTMACCTL.PF [UR10] ;  /* 0x000000000a0079b9 */ /* 0x0007e40008040000 */
[----:B------:R3:W-:Y:S02]  /*0370*/  UTMACCTL.PF [UR8] ;  /* 0x00000000080079b9 */ /* 0x0007e40008040000 */
[----:B------:R3:W-:Y:S02]  /*0380*/  UTMACCTL.PF [UR6] ;  /* 0x00000000060079b9 */ /* 0x0007e40008040000 */
[----:B------:R3:W-:Y:S02]  /*0390*/  UTMACCTL.PF [UR4] ;  /* 0x00000000040079b9 */ /* 0x0007e40008040000 */
[----:B---3--:R-:W-:Y:S01]  /*03a0*/  NOP ;  /* 0x0000000000007918 */ /* 0x008fe20000000000 */
.L_x_5:
[----:B------:R-:W-:Y:S05]  /*03b0*/  BSYNC.RECONVERGENT B0 ;  /* 0x0000000000007941 */ /* 0x000fea0003800200 */
.L_x_4:
[----:B------:R-:W-:Y:S04]  /*03c0*/  BSSY.RECONVERGENT B0, `(.L_x_6) ;  /* 0x000000a000007945 */ /* 0x000fe80003800200 */
[----:B------:R-:W-:Y:S05]  /*03d0*/  @P0 BRA `(.L_x_7) ;  /* 0x0000000000200947 */ /* 0x000fea0003800000 */
[----:B------:R-:W3:Y:S02]  /*03e0*/  LDCU.64 UR4, c[0x0][0x348] ;  /* 0x00006900ff0477ac */ /* 0x000ee40008000a00 */
[----:B---3--:R-:W-:Y:S02]  /*03f0*/  UIADD3 UR6, UP1, UPT, UR4, 0x980, URZ ;  /* 0x0000098004067890 */ /* 0x008fe4000ff3e0ff */
[----:B------:R-:W-:Y:S02]  /*0400*/  UIADD3 UR4, UP0, UPT, UR4, 0xa80, URZ ;  /* 0x00000a8004047890 */ /* 0x000fe4000ff1e0ff */
[----:B------:R-:W-:Y:S02]  /*0410*/  UIADD3.X UR7, UPT, UPT, URZ, UR5, URZ, UP1, !UPT ;  /* 0x00000005ff077290 */ /* 0x000fe40008ffe4ff */
[----:B------:R-:W-:-:S07]  /*0420*/  UIADD3.X UR5, UPT, UPT, URZ, UR5, URZ, UP0, !UPT ;  /* 0x00000005ff057290 */ /* 0x000fce00087fe4ff */
[----:B------:R3:W-:Y:S02]  /*0430*/  UTMACCTL.PF [UR6] ;  /* 0x00000000060079b9 */ /* 0x0007e40008040000 */
[----:B------:R3:W-:Y:S02]  /*0440*/  UTMACCTL.PF [UR4] ;  /* 0x00000000040079b9 */ /* 0x0007e40008040000 */
[----:B---3--:R-:W-:Y:S01]  /*0450*/  NOP ;  /* 0x0000000000007918 */ /* 0x008fe20000000000 */
.L_x_7:
[----:B------:R-:W-:Y:S05]  /*0460*/  BSYNC.RECONVERGENT B0 ;  /* 0x0000000000007941 */ /* 0x000fea0003800200 */
.L_x_6:
[----:B------:R-:W3:Y:S01]  /*0470*/  LDCU.64 UR4, c[0x0][0xc88] ;  /* 0x00019100ff0477ac */ /* 0x000ee20008000a00 */
[----:B------:R-:W-:Y:S02]  /*0480*/  UISETP.EQ.U32.AND UP1, UPT, UR12, URZ, UPT ;  /* 0x000000ff0c00728c */ /* 0x000fe4000bf22070 */
[----:B------:R-:W-:Y:S02]  /*0490*/  UPLOP3.LUT UP3, UPT, UPT, UPT, UPT, 0x80, 0x8 ;  /* 0x000000000008789c */ /* 0x000fe40003f6f070 */
[----:B---3--:R-:W-:-:S04]  /*04a0*/  UISETP.NE.U32.AND UP0, UPT, UR4, URZ, UPT ;  /* 0x000000ff0400728c */ /* 0x008fc8000bf05070 */
[----:B------:R-:W-:-:S04]  /*04b0*/  UISETP.NE.AND.EX UP0, UPT, UR5, URZ, UPT, UP0 ;  /* 0x000000ff0500728c */ /* 0x000fc8000bf05300 */
[----:B------:R-:W-:-:S04]  /*04c0*/  UISETP.EQ.OR.EX UP2, UPT, UR13, URZ, !UP0, UP1 ;  /* 0x000000ff0d00728c */ /* 0x000fc8000c742710 */
[----:B------:R-:W-:-:S06]  /*04d0*/  UP2UR UR4, UPR, URZ, 0x4 ;  /* 0x00000004ff047883 */ /* 0x000fcc0008000000 */
[----:B------:R-:W-:Y:S01]  /*04e0*/  MOV R83, UR4 ;  /* 0x0000000400537c02 */ /* 0x000fe20008000f00 */
[----:B------:R-:W-:Y:S06]  /*04f0*/  BRA.U !UP2, `(.L_x_8) ;  /* 0x000000010a207547 */ /* 0x000fec000b800000 */
[----:B------:R-:W-:Y:S01]  /*0500*/  UISETP.NE.U32.AND UP1, UPT, UR12, URZ, UPT ;  /* 0x000000ff0c00728c */ /* 0x000fe2000bf25070 */
[----:B-----5:R-:W-:Y:S01]  /*0510*/  FSETP.NEU.AND P0, PT, R41, RZ, PT ;  /* 0x000000ff2900720b */ /* 0x020fe20003f0d000 */
[----:B------:R-:W-:Y:S02]  /*0520*/  USEL UR4, URZ, 0xffffffff, UP0 ;  /* 0xffffffffff047887 */ /* 0x000fe40008000000 */
[----:B------:R-:W-:-:S10]  /*0530*/  UISETP.NE.AND.EX UP1, UPT, UR13, URZ, UPT, UP1 ;  /* 0x000000ff0d00728c */ /* 0x000fd4000bf25310 */
[----:B------:R-:W-:Y:S01]  /*0540*/  VOTEU.ANY UP0, P0 ;  /* 0x0000000000ff7886 */ /* 0x000fe20000000100 */
[----:B------:R-:W-:-:S04]  /*0550*/  @!UP1 USEL UR4, URZ, 0xffffffff, UP0 ;  /* 0xffffffffff049887 */ /* 0x000fc80008000000 */
[----:B------:R-:W-:-:S04]  /*0560*/  ULOP3.LUT UR4, UR4, 0x1, URZ, 0xc0, !UPT ;  /* 0x0000000104047892 */ /* 0x000fc8000f8ec0ff */
[----:B------:R-:W-:-:S11]  /*0570*/  UISETP.NE.U32.AND UP3, UPT, UR4, 0x1, UPT ;  /* 0x000000010400788c */ /* 0x000fd6000bf65070 */
.L_x_8:
[----:B------:R-:W3:Y:S01]  /*0580*/  SHFL.IDX PT, R0, R81, RZ, 0x1f ;  /* 0x00001fff51007589 */ /* 0x000ee200000e0000 */
[----:B------:R-:W-:-:S04]  /*0590*/  UISETP.NE.AND UP0, UPT, UR21, 0x2, UPT ;  /* 0x000000021500788c */ /* 0x000fc8000bf05270 */
[----:B------:R-:W-:Y:S02]  /*05a0*/  UISETP.EQ.AND UP1, UPT, UR62, URZ, !UP0 ;  /* 0x000000ff3e00728c */ /* 0x000fe4000c722270 */
[----:B------:R-:W-:-:S04]  /*05b0*/  USEL UR48, URZ, 0x1, UP0 ;  /* 0x00000001ff307887 */ /* 0x000fc80008000000 */
[----:B------:R-:W-:Y:S02]  /*05c0*/  PLOP3.LUT P4, PT, P1, PT, UP1, 0x80, 0x8 ;  /* 0x000000000008781c */ /* 0x000fe40000f8f018 */
[----:B---3--:R-:W-:-:S13]  /*05d0*/  ISETP.NE.AND P0, PT, R0, RZ, PT ;  /* 0x000000ff0000720c */ /* 0x008fda0003f05270 */
[----:B------:R-:W-:Y:S05]  /*05e0*/  @P0 BRA `(.L_x_9) ;  /* 0x00000000006c0947 */ /* 0x000fea0003800000 */
[----:B------:R-:W-:Y:S01]  /*05f0*/  UMOV UR4, 0x400 ;  /* 0x0000040000047882 */ /* 0x000fe20000000000 */
[----:B------:R-:W-:Y:S01]  /*0600*/  UMOV UR8, 0x1 ;  /* 0x0000000100087882 */ /* 0x000fe20000000000 */
[----:B------:R-:W-:Y:S01]  /*0610*/  UMOV UR6, 0x2 ;  /* 0x0000000200067882 */ /* 0x000fe20000000000 */
[----:B------:R-:W-:Y:S02]  /*0620*/  ULEA UR4, UR57, UR4, 0x18 ;  /* 0x0000000439047291 */ /* 0x000fe4000f8ec0ff */
[----:B------:R-:W-:-:S04]  /*0630*/  UIADD3 UR8, UPT, UPT, -UR8, 0x100000, URZ ;  /* 0x0010000008087890 */ /* 0x000fc8000fffe1ff */
[----:B------:R-:W-:Y:S02]  /*0640*/  USHF.L.U32 UR9, UR8, 0xb, URZ ;  /* 0x0000000b08097899 */ /* 0x000fe400080006ff */
[----:B------:R-:W-:Y:S02]  /*0650*/  USHF.L.U32 UR8, UR8, 0x1, URZ ;  /* 0x0000000108087899 */ /* 0x000fe400080006ff */
[----:B------:R-:W-:-:S04]  /*0660*/  UIADD3 UR6, UPT, UPT, -UR6, 0x100000, URZ ;  /* 0x0010000006067890 */ /* 0x000fc8000fffe1ff */
[----:B------:R-:W-:Y:S02]  /*0670*/  USHF.L.U32 UR7, UR6, 0xb, URZ ;  /* 0x0000000b06077899 */ /* 0x000fe400080006ff */
[----:B------:R-:W-:Y:S01]  /*0680*/  USHF.L.U32 UR6, UR6, 0x1, URZ ;  /* 0x0000000106067899 */ /* 0x000fe200080006ff */
[----:B------:R-:W-:Y:S01]  /*0690*/  ELECT P0, URZ, PT ;  /* 0x0000000000ff782f */ /* 0x000fe20003800000 */
[----:B------:R-:W3:Y:S02]  /*06a0*/  FENCE.VIEW.ASYNC.S ;  /* 0x00000000000073c6 */ /* 0x000ee40000000000 */
[----:B---3--:R3:W4:Y:S08]  /*06b0*/  SYNCS.EXCH.64 URZ, [UR4], UR8 ;  /* 0x0000000804ff75b2 */ /* 0x0087300008000100 */
[----:B------:R3:W1:Y:S01]  /*06c0*/  SYNCS.EXCH.64 URZ, [UR4+0x38], UR6 ;  /* 0x0000380604ff75b2 */ /* 0x0006620008000100 */
        /* <DEDUP_REMOVED lines=12> */
[----:B------:R-:W-:Y:S01]  /*0790*/  NOP ;  /* 0x0000000000007918 */ /* 0x000fe20000000000 */
.L_x_9:
[----:B------:R-:W2:Y:S01]  /*07a0*/  SHFL.IDX PT, R0, R81, RZ, 0x1f ;  /* 0x00001fff51007589 */ /* 0x000ea200000e0000 */
[----:B------:R-:W-:Y:S01]  /*07b0*/  NOP ;  /* 0x0000000000007918 */ /* 0x000fe20000000000 */
[----:B--2---:R-:W-:-:S13]  /*07c0*/  ISETP.NE.AND P0, PT, R0, 0x1, PT ;  /* 0x000000010000780c */ /* 0x004fda0003f05270 */
[----:B------:R-:W-:Y:S05]  /*07d0*/  @P0 BRA `(.L_x_10) ;  /* 0x0000000000540947 */ /* 0x000fea0003800000 */
[----:B---3--:R-:W-:Y:S01]  /*07e0*/  UMOV UR4, 0x400 ;  /* 0x0000040000047882 */ /* 0x008fe20000000000 */
        /* <DEDUP_REMOVED lines=10> */
[----:B------:R-:W2:Y:S02]  /*0890*/  FENCE.VIEW.ASYNC.S ;  /* 0x00000000000073c6 */ /* 0x000ea40000000000 */
[----:B--2---:R2:W3:Y:S08]  /*08a0*/  SYNCS.EXCH.64 URZ, [UR4+0x70], UR8 ;  /* 0x0000700804ff75b2 */ /* 0x0044f00008000100 */
        /* <DEDUP_REMOVED lines=8> */
.L_x_10:
[----:B------:R-:W4:Y:S01]  /*0930*/  SHFL.IDX PT, R0, R81, RZ, 0x1f ;  /* 0x00001fff51007589 */ /* 0x000f2200000e0000 */
[----:B------:R-:W-:Y:S01]  /*0940*/  NOP ;  /* 0x0000000000007918 */ /* 0x000fe20000000000 */
[----:B----4-:R-:W-:-:S13]  /*0950*/  ISETP.NE.AND P0, PT, R0, 0x3, PT ;  /* 0x000000030000780c */ /* 0x010fda0003f05270 */
[----:B------:R-:W-:Y:S05]  /*0960*/  @P0 BRA `(.L_x_11) ;  /* 0x00000000002c0947 */ /* 0x000fea0003800000 */
[----:B--23--:R-:W-:Y:S01]  /*0970*/  UMOV UR6, 0x400 ;  /* 0x0000040000067882 */ /* 0x00cfe20000000000 */
[----:B------:R-:W-:Y:S01]  /*0980*/  UMOV UR4, 0x20 ;  /* 0x0000002000047882 */ /* 0x000fe20000000000 */
[----:B------:R-:W-:Y:S02]  /*0990*/  ULEA UR6, UR57, UR6, 0x18 ;  /* 0x0000000639067291 */ /* 0x000fe4000f8ec0ff */
[----:B------:R-:W-:-:S04]  /*09a0*/  UIADD3 UR4, UPT, UPT, -UR4, 0x100000, URZ ;  /* 0x0010000004047890 */ /* 0x000fc8000fffe1ff */
[----:B------:R-:W-:Y:S02]  /*09b0*/  USHF.L.U32 UR5, UR4, 0xb, URZ ;  /* 0x0000000b04057899 */ /* 0x000fe400080006ff */
[----:B------:R-:W-:Y:S01]  /*09c0*/  USHF.L.U32 UR4, UR4, 0x1, URZ ;  /* 0x0000000104047899 */ /* 0x000fe200080006ff */
[----:B------:R-:W-:Y:S01]  /*09d0*/  ELECT P0, URZ, PT ;  /* 0x0000000000ff782f */ /* 0x000fe20003800000 */
[----:B------:R-:W2:Y:S10]  /*09e0*/  FENCE.VIEW.ASYNC.S ;  /* 0x00000000000073c6 */ /* 0x000eb40000000000 */
[----:B--2---:R4:W2:Y:S01]  /*09f0*/  SYNCS.EXCH.64 URZ, [UR6+0xb0], UR4 ;  /* 0x0000b00406ff75b2 */ /* 0x0048a20008000100 */
[----:B------:R4:W3:Y:S02]  /*0a00*/  SYNCS.EXCH.64 URZ, [UR6+0xb8], UR4 ;  /* 0x0000b80406ff75b2 */ /* 0x0008e40008000100 */
[----:B----4-:R-:W-:Y:S01]  /*0a10*/  NOP ;  /* 0x0000000000007918 */ /* 0x010fe20000000000 */
.L_x_11:
[----:B------:R-:W4:Y:S01]  /*0a20*/  SHFL.IDX PT, R0, R81, RZ, 0x1f ;  /* 0x00001fff51007589 */ /* 0x000f2200000e0000 */
[----:B------:R-:W-:Y:S01]  /*0a30*/  NOP ;  /* 0x0000000000007918 */ /* 0x000fe20000000000 */
[----:B----4-:R-:W-:-:S13]  /*0a40*/  ISETP.NE.AND P0, PT, R0, 0x4, PT ;  /* 0x000000040000780c */ /* 0x010fda0003f05270 */
[----:B------:R-:W-:Y:S05]  /*0a50*/  @P0 BRA `(.L_x_12) ;  /* 0x0000000000480947 */ /* 0x000fea0003800000 */
[----:B--23--:R-:W-:Y:S01]  /*0a60*/  UMOV UR4, 0x3a0 ;  /* 0x000003a000047882 */ /* 0x00cfe20000000000 */
[----:B------:R-:W-:Y:S01]  /*0a70*/  UMOV UR6, 0x400 ;  /* 0x0000040000067882 */ /* 0x000fe20000000000 */
[----:B------:R-:W-:Y:S01]  /*0a80*/  USEL UR4, UR4, 0x320, UP3 ;  /* 0x0000032004047887 */ /* 0x000fe20009800000 */
        /* <DEDUP_REMOVED lines=10> */
[----:B--2---:R4:W2:Y:S08]  /*0b30*/  SYNCS.EXCH.64 URZ, [UR6+0xc0], UR8 ;  /* 0x0000c00806ff75b2 */ /* 0x0048b00008000100 */
[----:B------:R4:W3:Y:S01]  /*0b40*/  SYNCS.EXCH.64 URZ, [UR6+0xd0], UR4 ;  /* 0x0000d00406ff75b2 */ /* 0x0008e20008000100 */
[----:B------:R4:W1:Y:S01]  /*0b50*/  SYNCS.EXCH.64 URZ, [UR6+0xc8], UR8 ;  /* 0x0000c80806ff75b2 */ /* 0x0008620008000100 */
[----:B------:R4:W1:Y:S02]  /*0b60*/  SYNCS.EXCH.64 URZ, [UR6+0xd8], UR4 ;  /* 0x0000d80406ff75b2 */ /* 0x0008640008000100 */
[----:B----4-:R-:W-:Y:S01]  /*0b70*/  NOP ;  /* 0x0000000000007918 */ /* 0x010fe20000000000 */
.L_x_12:
[----:B------:R-:W4:Y:S01]  /*0b80*/  SHFL.IDX PT, R0, R81, RZ, 0x1f ;  /* 0x00001fff51007589 */ /* 0x000f2200000e0000 */
[----:B------:R-:W-:Y:S01]  /*0b90*/  NOP ;  /* 0x0000000000007918 */ /* 0x000fe20000000000 */
[----:B----4-:R-:W-:-:S13]  /*0ba0*/  ISETP.NE.AND P0, PT, R0, 0x5, PT ;  /* 0x000000050000780c */ /* 0x010fda0003f05270 */
[----:B------:R-:W-:Y:S05]  /*0bb0*/  @P0 BRA `(.L_x_13) ;  /* 0x0000000000440947 */ /* 0x000fea0003800000 */
[----:B--23--:R-:W-:Y:S01]  /*0bc0*/  UMOV UR4, 0x400 ;  /* 0x0000040000047882 */ /* 0x00cfe20000000000 */
        /* <DEDUP_REMOVED lines=16> */
.L_x_13:
[----:B------:R-:W4:Y:S01]  /*0cd0*/  SHFL.IDX PT, R0, R81, RZ, 0x1f ;  /* 0x00001fff51007589 */ /* 0x000f2200000e0000 */
[----:B------:R-:W-:Y:S01]  /*0ce0*/  ISETP.NE.OR P1, PT, RZ, UR21, !P1 ;  /* 0x00000015ff007c0c */ /* 0x000fe2000cf25670 */
        /* <DEDUP_REMOVED lines=12> */
[----:B------:R4:W3:Y:S01]  /*0db0*/  SYNCS.EXCH.64 URZ, [UR4+0x110], UR6 ;  /* 0x0001100604ff75b2 */ /* 0x0008e20008000100 */
[----:B------:R4:W1:Y:S01]  /*0dc0*/  SYNCS.EXCH.64 URZ, [UR4+0x108], UR6 ;  /* 0x0001080604ff75b2 */ /* 0x0008620008000100 */
[----:B------:R4:W1:Y:S02]  /*0dd0*/  SYNCS.EXCH.64 URZ, [UR4+0x118], UR6 ;  /* 0x0001180604ff75b2 */ /* 0x0008640008000100 */
[----:B----4-:R-:W-:Y:S01]  /*0de0*/  NOP ;  /* 0x0000000000007918 */ /* 0x010fe20000000000 */
.L_x_14:
[----:B------:R-:W-:Y:S01]  /*0df0*/  VOTEU.ALL UP0, P1 ;  /* 0x0000000000ff7886 */ /* 0x000fe20000800000 */
[----:B--23--:R-:W-:Y:S01]  /*0e00*/  UMOV UR4, 0x20 ;  /* 0x0000002000047882 */ /* 0x00cfe20000000000 */
[----:B------:R-:W2:Y:S01]  /*0e10*/  LDCU UR7, c[0x0][0x36c] ;  /* 0x00006d80ff0777ac */ /* 0x000ea20008000800 */
[----:B------:R-:W-:Y:S01]  /*0e20*/  NOP ;  /* 0x0000000000007918 */ /* 0x000fe20000000000 */
[----:B------:R-:W-:Y:S01]  /*0e30*/  LOP3.LUT R0, R94, 0x1f, RZ, 0xc0, !PT ;  /* 0x0000001f5e007812 */ /* 0x000fe200078ec0ff */
[----:B------:R-:W-:Y:S01]  /*0e40*/  @!UP0 UMOV UR6, 0x400 ;  /* 0x0000040000068882 */ /* 0x000fe20000000000 */
[----:B------:R-:W-:-:S04]  /*0e50*/  @!UP0 UIADD3 UR4, UPT, UPT, -UR4, 0x100000, URZ ;  /* 0x0010000004048890 */ /* 0x000fc8000fffe1ff */
[----:B------:R-:W-:Y:S02]  /*0e60*/  @!UP0 USHF.L.U32 UR5, UR4, 0xb, URZ ;  /* 0x0000000b04058899 */ /* 0x000fe400080006ff */
[----:B------:R-:W-:Y:S02]  /*0e70*/  @!UP0 USHF.L.U32 UR4, UR4, 0x1, URZ ;  /* 0x0000000104048899 */ /* 0x000fe400080006ff */
[----:B------:R-:W-:Y:S01]  /*0e80*/  @!UP0 ULEA UR6, UR57, UR6, 0x18 ;  /* 0x0000000639068291 */ /* 0x000fe2000f8ec0ff */
[----:B------:R-:W-:Y:S01]  /*0e90*/  VOTEU.ALL UP0, P1 ;  /* 0x0000000000ff7886 */ /* 0x000fe20000800000 */
[----:B------:R-:W-:Y:S02]  /*0ea0*/  UISETP.NE.AND UP4, UPT, UR21, URZ, UPT ;  /* 0x000000ff1500728c */ /* 0x000fe4000bf85270 */
[----:B--2---:R-:W-:Y:S01]  /*0eb0*/  UISETP.EQ.U32.AND UP5, UPT, UR7, 0x1, UPT ;  /* 0x000000010700788c */ /* 0x004fe2000bfa2070 */
[----:B------:R-:W2:Y:S07]  /*0ec0*/  FENCE.VIEW.ASYNC.S ;  /* 0x00000000000073c6 */ /* 0x000eae0000000000 */
[----:B--2---:R2:W3:Y:S01]  /*0ed0*/  @!UP0 SYNCS.EXCH.64 URZ, [UR6+0x120], UR4 ;  /* 0x0001200406ff85b2 */ /* 0x0044e20008000100 */
[----:B------:R-:W-:Y:S05]  /*0ee0*/  BRA.U !UP5, `(.L_x_15) ;  /* 0x000000010d087547 */ /* 0x000fea000b800000 */
[----:B-1-3--:R-:W-:Y:S01]  /*0ef0*/  UCGABAR_ARV ;  /* 0x00000000000079c7 */ /* 0x00afe20008000000 */
[----:B------:R-:W-:Y:S05]  /*0f00*/  BRA `(.L_x_16) ;  /* 0x0000000000047947 */ /* 0x000fea0003800000 */
.L_x_15:
[----:B-1-3--:R-:W-:Y:S01]  /*0f10*/  NOP ;  /* 0x0000000000007918 */ /* 0x00afe20000000000 */
.L_x_16:
[----:B------:R-:W1:Y:S01]  /*0f20*/  S2UR UR66, SR_CTAID.X ;  /* 0x00000000004279c3 */ /* 0x000e620000002500 */
[----:B------:R-:W-:-:S05]  /*0f30*/  CS2R.32 R82, SR_CgaSize ;  /* 0x0000000000527805 */ /* 0x000fca0000008a00 */
[----:B------:R-:W-:-:S05]  /*0f40*/  IMAD R82, R82, -0xa0, RZ ;  /* 0xffffff6052527824 */ /* 0x000fca00078e02ff */
[----:B--2---:R-:W-:-:S14]  /*0f50*/  R2UR UR5, R82 ;  /* 0x00000000520572ca */ /* 0x004fdc00000e0000 */
[----:B------:R-:W2:Y:S01]  /*0f60*/  LDCU UR5, c[0x0][UR5+0x2b0] ;  /* 0x00005600050577ac */ /* 0x000ea20008000800 */
[----:B------:R-:W-:-:S05]  /*0f70*/  CS2R.32 R82, SR_CgaSize ;  /* 0x0000000000527805 */ /* 0x000fca0000008a00 */
[----:B------:R-:W-:-:S05]  /*0f80*/  IMAD R82, R82, -0xa0, RZ ;  /* 0xffffff6052527824 */ /* 0x000fca00078e02ff */
[----:B------:R-:W-:-:S14]  /*0f90*/  R2UR UR4, R82 ;  /* 0x00000000520472ca */ /* 0x000fdc00000e0000 */
[----:B------:R-:W3:Y:S01]  /*0fa0*/  LDCU UR4, c[0x0][UR4+0x2b4] ;  /* 0x00005680040477ac */ /* 0x000ee20008000800 */
[----:B------:R-:W4:Y:S01]  /*0fb0*/  S2UR UR7, SR_CTAID.Y ;  /* 0x00000000000779c3 */ /* 0x000f220000002600 */
[----:B------:R-:W-:-:S05]  /*0fc0*/  CS2R.32 R82, SR_CgaSize ;  /* 0x0000000000527805 */ /* 0x000fca0000008a00 */
[----:B------:R-:W-:-:S05]  /*0fd0*/  IMAD R82, R82, -0xa0, RZ ;  /* 0xffffff6052527824 */ /* 0x000fca00078e02ff */
[----:B------:R-:W-:-:S14]  /*0fe0*/  R2UR UR8, R82 ;  /* 0x00000000520872ca */ /* 0x000fdc00000e0000 */
[----:B------:R-:W3:Y:S01]  /*0ff0*/  LDCU UR8, c[0x0][UR8+0x2a0] ;  /* 0x00005400080877ac */ /* 0x000ee20008000800 */
[----:B------:R-:W3:Y:S01]  /*1000*/  LDCU UR26, c[0x0][0xf24] ;  /* 0x0001e480ff1a77ac */ /* 0x000ee20008000800 */
[----:B------:R-:W1:Y:S01]  /*1010*/  S2UR UR36, SR_CTAID.Z ;  /* 0x00000000002479c3 */ /* 0x000e620000002700 */
[----:B------:R-:W-:-:S05]  /*1020*/  CS2R.32 R82, SR_CgaSize ;  /* 0x0000000000527805 */ /* 0x000fca0000008a00 */
[----:B------:R-:W-:-:S05]  /*1030*/  IMAD R82, R82, -0xa0, RZ ;  /* 0xffffff6052527824 */ /* 0x000fca00078e02ff */
[----:B------:R-:W-:-:S14]  /*1040*/  R2UR UR63, R82 ;  /* 0x00000000523f72ca */ /* 0x000fdc00000e0000 */
[----:B------:R-:W3:Y:S01]  /*1050*/  LDCU UR63, c[0x0][UR63+0x2a4] ;  /* 0x000054803f3f77ac */ /* 0x000ee20008000800 */
[----:B------:R-:W-:Y:S02]  /*1060*/  UISETP.GT.U32.AND UP0, UPT, UR62, 0xffff, UPT ;  /* 0x0000ffff3e00788c */ /* 0x000fe4000bf04070 */
[----:B------:R-:W-:Y:S01]  /*1070*/  USHF.R.U32.HI UR52, URZ, 0x1, UR57 ;  /* 0x00000001ff347899 */ /* 0x000fe20008011639 */
[----:B-1----:R-:W-:Y:S01]  /*1080*/  I2FP.F32.U32 R3, UR66 ;  /* 0x0000004200037c45 */ /* 0x002fe20008201000 */
[----:B------:R-:W-:Y:S02]  /*1090*/  USEL UR37, UR62, 0xffff, !UP0 ;  /* 0x0000ffff3e257887 */ /* 0x000fe4000c000000 */
[----:B------:R-:W-:Y:S02]  /*10a0*/  USHF.L.U32 UR46, UR57, 0xc, URZ ;  /* 0x0000000c392e7899 */ /* 0x000fe400080006ff */
[----:B--2---:R-:W-:Y:S01]  /*10b0*/  FMUL R3, R3, UR5 ;  /* 0x0000000503037c20 */ /* 0x004fe20008400000 */
[----:B------:R-:W-:Y:S01]  /*10c0*/  USHF.L.U32 UR49, UR57, 0x8, URZ ;  /* 0x0000000839317899 */ /* 0x000fe200080006ff */
[----:B----4-:R-:W-:Y:S01]  /*10d0*/  I2FP.F32.U32 R2, UR7 ;  /* 0x0000000700027c45 */ /* 0x010fe20008201000 */
[----:B------:R-:W-:-:S03]  /*10e0*/  USHF.L.U32 UR47, UR57, 0x9, URZ ;  /* 0x00000009392f7899 */ /* 0x000fc600080006ff */
[----:B------:R-:W1:Y:S01]  /*10f0*/  F2I.U32.TRUNC.NTZ R3, R3 ;  /* 0x0000000300037305 */ /* 0x000e62000020f000 */
[----:B------:R-:W-:Y:S01]  /*1100*/  UMOV UR30, 0x5 ;  /* 0x00000005001e7882 */ /* 0x000fe20000000000 */
[----:B---3--:R-:W-:Y:S01]  /*1110*/  FMUL R2, R2, UR4 ;  /* 0x0000000402027c20 */ /* 0x008fe20008400000 */
[----:B------:R-:W-:Y:S01]  /*1120*/  ULOP3.LUT UR4, UR57, 0x2, URZ, 0xc0, !UPT ;  /* 0x0000000239047892 */ /* 0x000fe2000f8ec0ff */
[----:B------:R-:W-:Y:S01]  /*1130*/  UMOV UR29, 0x3 ;  /* 0x00000003001d7882 */ /* 0x000fe20000000000 */
[----:B------:R-:W2:Y:S03]  /*1140*/  LDCU UR42, c[0x0][0xf24] ;  /* 0x0001e480ff2a77ac */ /* 0x000ea60008000800 */
[----:B------:R-:W3:Y:S01]  /*1150*/  F2I.U32.TRUNC.NTZ R2, R2 ;  /* 0x0000000200027305 */ /* 0x000ee2000020f000 */
[----:B------:R-:W-:Y:S01]  /*1160*/  UISETP.GT.U32.AND UP0, UPT, UR4, 0xffff, UPT ;  /* 0x0000ffff0400788c */ /* 0x000fe2000bf04070 */
[----:B------:R-:W4:Y:S01]  /*1170*/  LDCU UR28, c[0x0][0xf30] ;  /* 0x0001e600ff1c77ac */ /* 0x000f220008000800 */
[----:B-1----:R-:W-:-:S02]  /*1180*/  R2UR UR5, R3 ;  /* 0x00000000030572ca */ /* 0x002fc400000e0000 */
[----:B------:R-:W-:Y:S01]  /*1190*/  USEL UR43, UR4, 0xffff, !UP0 ;  /* 0x0000ffff042b7887 */ /* 0x000fe2000c000000 */
[----:B------:R-:W-:Y:S01]  /*11a0*/  PRMT R3, RZ, 0x7610, R3 ;  /* 0x00007610ff037816 */ /* 0x000fe20000000003 */
[----:B------:R-:W-:Y:S01]  /*11b0*/  UMOV UR20, UR66 ;  /* 0x0000004200147c82 */ /* 0x000fe20008000000 */
[----:B------:R-:W-:Y:S01]  /*11c0*/  UISETP.GE.AND UP2, UPT, UR26, 0x1, UPT ;  /* 0x000000011a00788c */ /* 0x000fe2000bf46270 */
[----:B------:R-:W-:Y:S01]  /*11d0*/  UMOV UR12, UR7 ;  /* 0x00000007000c7c82 */ /* 0x000fe20008000000 */
[----:B---3--:R-:W-:Y:S02]  /*11e0*/  R2UR UR6, R2 ;  /* 0x00000000020672ca */ /* 0x008fe400000e0000 */
[----:B------:R-:W-:-:S04]  /*11f0*/  PRMT R2, RZ, 0x7610, R2 ;  /* 0x00007610ff027816 */ /* 0x000fc80000000002 */
[----:B------:R-:W-:-:S04]  /*1200*/  UIADD3 UR5, UPT, UPT, -UR5, URZ, URZ ;  /* 0x000000ff05057290 */ /* 0x000fc8000fffe1ff */
[----:B------:R-:W-:-:S03]  /*1210*/  UIMAD UR5, UR8, UR5, UR66 ;  /* 0x00000005080572a4 */ /* 0x000fc6000f8e0242 */
[----:B------:R-:W-:-:S03]  /*1220*/  UIADD3 UR4, UPT, UPT, -UR6, URZ, URZ ;  /* 0x000000ff06047290 */ /* 0x000fc6000fffe1ff */
[----:B------:R-:W-:Y:S01]  /*1230*/  IMAD.U32 R82, RZ, RZ, UR5 ;  /* 0x00000005ff527e24 */ /* 0x000fe2000f8e00ff */
[----:B------:R-:W-:Y:S01]  /*1240*/  UIMAD UR63, UR63, UR4, UR7 ;  /* 0x000000043f3f72a4 */ /* 0x000fe2000f8e0207 */
[----:B--2-4-:R-:W-:Y:S11]  /*1250*/  BRA.U UP4, `(.L_x_17) ;  /* 0x00000001043c7547 */ /* 0x014ff6000b800000 */
[----:B------:R-:W-:-:S13]  /*1260*/  R2UR UR4, R82 ;  /* 0x00000000520472ca */ /* 0x000fda00000e0000 */
[----:B------:R-:W-:Y:S02]  /*1270*/  UISETP.GT.U32.AND UP0, UPT, UR4, 0x1, UPT ;  /* 0x000000010400788c */ /* 0x000fe4000bf04070 */
[----:B------:R-:W-:Y:S02]  /*1280*/  ULOP3.LUT UR4, UR4, 0xfffffffe, URZ, 0xc0, !UPT ;  /* 0xfffffffe04047892 */ /* 0x000fe4000f8ec0ff */
[----:B------:R-:W-:Y:S02]  /*1290*/  UISETP.NE.AND UP1, UPT, UR63, URZ, UP0 ;  /* 0x000000ff3f00728c */ /* 0x000fe40008725270 */
[----:B------:R-:W-:Y:S02]  /*12a0*/  UISETP.NE.AND UP0, UPT, UR63, 0x1, UP0 ;  /* 0x000000013f00788c */ /* 0x000fe40008705270 */
[----:B------:R-:W-:Y:S02]  /*12b0*/  USEL UR7, URZ, 0x1, UP1 ;  /* 0x00000001ff077887 */ /* 0x000fe40008800000 */
[----:B------:R-:W-:-:S02]  /*12c0*/  USEL UR6, URZ, 0x4, UP0 ;  /* 0x00000004ff067887 */ /* 0x000fc40008000000 */
[----:B------:R-:W-:Y:S02]  /*12d0*/  USEL UR5, URZ, 0x2, UP1 ;  /* 0x00000002ff057887 */ /* 0x000fe40008800000 */
[----:B------:R-:W-:Y:S02]  /*12e0*/  ULEA UR4, UR63, UR4, 0x1 ;  /* 0x000000043f047291 */ /* 0x000fe4000f8e08ff */
[----:B------:R-:W-:Y:S02]  /*12f0*/  USEL UR8, URZ, 0x8, UP0 ;  /* 0x00000008ff087887 */ /* 0x000fe40008000000 */
[----:B------:R-:W-:Y:S02]  /*1300*/  UIADD3 UR5, UPT, UPT, UR5, UR6, UR7 ;  /* 0x0000000605057290 */ /* 0x000fe4000fffe007 */
[----:B------:R-:W-:Y:S02]  /*1310*/  USHF.L.U32 UR4, UR29, UR4, URZ ;  /* 0x000000041d047299 */ /* 0x000fe400080006ff */
[----:B------:R-:W-:-:S04]  /*1320*/  UIADD3 UR5, UPT, UPT, UR5, UR8, URZ ;  /* 0x0000000805057290 */ /* 0x000fc8000fffe0ff */
[----:B------:R-:W-:Y:S02]  /*1330*/  IMAD.U32 R2, RZ, RZ, UR4 ;  /* 0x00000004ff027e24 */ /* 0x000fe4000f8e00ff */
[----:B------:R-:W-:Y:S02]  /*1340*/  MOV R3, UR5 ;  /* 0x0000000500037c02 */ /* 0x000fe40008000f00 */
.L_x_17:
[----:B------:R-:W-:Y:S05]  /*1350*/  BRA.U !UP2, `(.L_x_18) ;  /* 0x000000010ad47547 */ /* 0x000fea000b800000 */
[----:B------:R-:W1:Y:S01]  /*1360*/  LDCU.128 UR16, c[0x0][0xf10] ;  /* 0x0001e200ff1077ac */ /* 0x000e620008000c00 */
[----:B------:R-:W2:Y:S01]  /*1370*/  LDCU UR6, c[0x0][0x370] ;  /* 0x00006e00ff0677ac */ /* 0x000ea20008000800 */
[----:B------:R-:W3:Y:S01]  /*1380*/  LDCU UR5, c[0x0][0x374] ;  /* 0x00006e80ff0577ac */ /* 0x000ee20008000800 */
[----:B------:R-:W4:Y:S01]  /*1390*/  LDCU UR27, c[0x0][0xf0c] ;  /* 0x0001e180ff1b77ac */ /* 0x000f220008000800 */
[----:B------:R-:W4:Y:S01]  /*13a0*/  LDCU UR4, c[0x0][0xf20] ;  /* 0x0001e400ff0477ac */ /* 0x000f220008000800 */
[----:B------:R-:W4:Y:S01]  /*13b0*/  LDCU.64 UR8, c[0x0][0xf28] ;  /* 0x0001e500ff0877ac */ /* 0x000f220008000a00 */
[----:B-1----:R-:W-:Y:S02]  /*13c0*/  UISETP.NE.AND UP0, UPT, UR18, 0x1, UPT ;  /* 0x000000011200788c */ /* 0x002fe4000bf05270 */
[----:B---3--:R-:W-:Y:S02]  /*13d0*/  UIMAD.WIDE.U32 UR10, UR5, UR19, URZ ;  /* 0x00000013050a72a5 */ /* 0x008fe4000f8e00ff */
[----:B--2---:R-:W-:-:S02]  /*13e0*/  UIMAD.WIDE.U32 UR22, UR6, UR16, URZ ;  /* 0x00000010061672a5 */ /* 0x004fc4000f8e00ff */
[----:B----4-:R-:W-:Y:S02]  /*13f0*/  UISETP.NE.AND UP1, UPT, UR27, 0x1, UPT ;  /* 0x000000011b00788c */ /* 0x010fe4000bf25270 */
[----:B------:R-:W-:Y:S01]  /*1400*/  UISETP.NE.AND UP2, UPT, UR26, 0x1, UPT ;  /* 0x000000011a00788c */ /* 0x000fe2000bf45270 */
[----:B------:R-:W-:Y:S02]  /*1410*/  UMOV UR10, UR11 ;  /* 0x0000000b000a7c82 */ /* 0x000fe40008000000 */
[----:B------:R-:W-:Y:S01]  /*1420*/  UMOV UR22, UR23 ;  /* 0x0000001700167c82 */ /* 0x000fe20008000000 */
[----:B------:R-:W-:Y:S02]  /*1430*/  @UP0 USHF.R.U32.HI UR5, URZ, UR4, UR10 ;  /* 0x00000004ff050299 */ /* 0x000fe4000801160a */
[----:B------:R-:W-:Y:S02]  /*1440*/  UIMAD.WIDE.U32 UR24, UR12, UR19, URZ ;  /* 0x000000130c1872a5 */ /* 0x000fe4000f8e00ff */
[----:B------:R-:W-:-:S02]  /*1450*/  UIMAD.WIDE.U32 UR10, UR5, UR8, URZ ;  /* 0x00000008050a72a5 */ /* 0x000fc4000f8e00ff */
[----:B------:R-:W-:Y:S02]  /*1460*/  @UP1 USHF.R.U32.HI UR6, URZ, UR17, UR22 ;  /* 0x00000011ff061299 */ /* 0x000fe40008011616 */
[----:B------:R-:W-:Y:S02]  /*1470*/  UIMAD.WIDE.U32 UR14, UR20, UR16, URZ ;  /* 0x00000010140e72a5 */ /* 0x000fe4000f8e00ff */
[----:B------:R-:W-:Y:S01]  /*1480*/  UIMAD.WIDE.U32 UR22, UR6, UR8, URZ ;  /* 0x00000008061672a5 */ /* 0x000fe2000f8e00ff */
[----:B------:R-:W-:Y:S01]  /*1490*/  UMOV UR24, UR25 ;  /* 0x0000001900187c82 */ /* 0x000fe20008000000 */
[----:B------:R-:W-:Y:S01]  /*14a0*/  UMOV UR10, UR11 ;  /* 0x0000000b000a7c82 */ /* 0x000fe20008000000 */
[----:B------:R-:W-:Y:S02]  /*14b0*/  USHF.R.U32.HI UR24, URZ, UR4, UR24 ;  /* 0x00000004ff187299 */ /* 0x000fe40008011618 */
[----:B------:R-:W-:Y:S02]  /*14c0*/  @UP2 USHF.R.U32.HI UR5, URZ, UR9, UR10 ;  /* 0x00000009ff052299 */ /* 0x000fe4000801160a */
[----:B------:R-:W-:Y:S01]  /*14d0*/  UMOV UR7, UR23 ;  /* 0x0000001700077c82 */ /* 0x000fe20008000000 */
[----:B------:R-:W-:Y:S01]  /*14e0*/  UMOV UR14, UR15 ;  /* 0x0000000f000e7c82 */ /* 0x000fe20008000000 */
[----:B------:R-:W-:-:S02]  /*14f0*/  @UP2 USHF.R.U32.HI UR6, URZ, UR9, UR7 ;  /* 0x00000009ff062299 */ /* 0x000fc40008011607 */
[----:B------:R-:W-:Y:S02]  /*1500*/  USHF.R.U32.HI UR17, URZ, UR17, UR14 ;  /* 0x00000011ff117299 */ /* 0x000fe4000801160e */
[----:B------:R-:W-:Y:S02]  /*1510*/  USEL UR4, UR12, UR24, !UP0 ;  /* 0x000000180c047287 */ /* 0x000fe4000c000000 */
[----:B------:R-:W-:Y:S02]  /*1520*/  UIMAD UR7, UR5, UR26, URZ ;  /* 0x0000001a050772a4 */ /* 0x000fe4000f8e02ff */
[----:B------:R-:W-:Y:S02]  /*1530*/  USEL UR5, UR20, UR17, !UP1 ;  /* 0x0000001114057287 */ /* 0x000fe4000c800000 */
[----:B------:R-:W-:Y:S02]  /*1540*/  UIMAD UR13, UR6, UR26, URZ ;  /* 0x0000001a060d72a4 */ /* 0x000fe4000f8e02ff */
[----:B------:R-:W-:-:S02]  /*1550*/  UISETP.GE.AND UP0, UPT, UR4, UR7, UPT ;  /* 0x000000070400728c */ /* 0x000fc4000bf06270 */
[----:B------:R-:W-:Y:S02]  /*1560*/  UIMAD.WIDE.U32 UR10, UR4, UR8, URZ ;  /* 0x00000008040a72a5 */ /* 0x000fe4000f8e00ff */
[----:B------:R-:W-:Y:S02]  /*1570*/  UISETP.GE.OR UP0, UPT, UR5, UR13, UP0 ;  /* 0x0000000d0500728c */ /* 0x000fe40008706670 */
[----:B------:R-:W-:Y:S02]  /*1580*/  UIMAD.WIDE.U32 UR14, UR5, UR8, URZ ;  /* 0x00000008050e72a5 */ /* 0x000fe4000f8e00ff */
[----:B------:R-:W-:Y:S01]  /*1590*/  UIADD3 UR7, UPT, UPT, -UR4, URZ, URZ ;  /* 0x000000ff04077290 */ /* 0x000fe2000fffe1ff */
[----:B------:R-:W-:Y:S01]  /*15a0*/  UMOV UR8, UR11 ;  /* 0x0000000b00087c82 */ /* 0x000fe20008000000 */
[----:B------:R-:W-:Y:S02]  /*15b0*/  UIADD3 UR10, UPT, UPT, -UR5, URZ, URZ ;  /* 0x000000ff050a7290 */ /* 0x000fe4000fffe1ff */
[----:B------:R-:W-:-:S02]  /*15c0*/  USHF.R.U32.HI UR8, URZ, UR9, UR8 ;  /* 0x00000009ff087299 */ /* 0x000fc40008011608 */
[----:B------:R-:W-:Y:S02]  /*15d0*/  UIMAD UR12, UR18, UR7, UR12 ;  /* 0x00000007120c72a4 */ /* 0x000fe4000f8e020c */
[----:B------:R-:W-:Y:S01]  /*15e0*/  USEL UR8, UR4, UR8, !UP2 ;  /* 0x0000000804087287 */ /* 0x000fe2000d000000 */
[----:B------:R-:W-:Y:S01]  /*15f0*/  @!UP0 UMOV UR7, UR15 ;  /* 0x0000000f00078c82 */ /* 0x000fe20008000000 */
[----:B------:R-:W-:Y:S02]  /*1600*/  UIMAD UR20, UR27, UR10, UR20 ;  /* 0x0000000a1b1472a4 */ /* 0x000fe4000f8e0214 */
[----:B------:R-:W-:Y:S02]  /*1610*/  @!UP0 USHF.R.U32.HI UR7, URZ, UR9, UR7 ;  /* 0x00000009ff078299 */ /* 0x000fe40008011607 */
[----:B------:R-:W-:Y:S02]  /*1620*/  UIADD3 UR9, UPT, UPT, -UR8, URZ, URZ ;  /* 0x000000ff08097290 */ /* 0x000fe4000fffe1ff */
[----:B------:R-:W-:-:S02]  /*1630*/  @!UP0 USEL UR7, UR5, UR7, !UP2 ;  /* 0x0000000705078287 */ /* 0x000fc4000d000000 */
[----:B------:R-:W-:Y:S02]  /*1640*/  UIMAD UR9, UR26, UR9, UR4 ;  /* 0x000000091a0972a4 */ /* 0x000fe4000f8e0204 */
[----:B------:R-:W-:Y:S02]  /*1650*/  @!UP0 UIADD3 UR8, UPT, UPT, UR8, -UR7, URZ ;  /* 0x8000000708088290 */ /* 0x000fe4000fffe0ff */
[----:B------:R-:W-:Y:S02]  /*1660*/  @!UP0 UIMAD UR6, UR9, UR6, UR7 ;  /* 0x00000006090682a4 */ /* 0x000fe4000f8e0207 */
[----:B------:R-:W-:-:S04]  /*1670*/  @!UP0 UIMAD UR4, UR8, UR26, UR5 ;  /* 0x0000001a080482a4 */ /* 0x000fc8000f8e0205 */
[----:B------:R-:W-:Y:S01]  /*1680*/  UIMAD UR12, UR4, UR18, UR12 ;  /* 0x00000012040c72a4 */ /* 0x000fe2000f8e020c */
[----:B------:R-:W-:Y:S02]  /*1690*/  @!UP0 UMOV UR5, UR6 ;  /* 0x0000000600058c82 */ /* 0x000fe40008000000 */
[----:B------:R-:W-:-:S12]  /*16a0*/  UIMAD UR20, UR5, UR27, UR20 ;  /* 0x0000001b051472a4 */ /* 0x000fd8000f8e0214 */
.L_x_18:
[----:B------:R-:W-:Y:S02]  /*16b0*/  UISETP.NE.AND UP1, UPT, UR28, 0x1, UPT ;  /* 0x000000011c00788c */ /* 0x000fe4000bf25270 */
[----:B------:R-:W-:Y:S02]  /*16c0*/  ULOP3.LUT UR47, UR47, 0x200, URZ, 0xc0, !UPT ;  /* 0x000002002f2f7892 */ /* 0x000fe4000f8ec0ff */
[----:B------:R-:W-:Y:S02]  /*16d0*/  ULOP3.LUT UR37, UR37, 0xffff, URZ, 0xc0, !UPT ;  /* 0x0000ffff25257892 */ /* 0x000fe4000f8ec0ff */
[----:B------:R-:W-:Y:S02]  /*16e0*/  ULOP3.LUT UR43, UR43, 0xffff, URZ, 0xc0, !UPT ;  /* 0x0000ffff2b2b7892 */ /* 0x000fe4000f8ec0ff */
[----:B------:R-:W-:Y:S02]  /*16f0*/  UISETP.NE.AND UP0, UPT, UR21, 0x2, UPT ;  /* 0x000000021500788c */ /* 0x000fe4000bf05270 */
[----:B------:R-:W-:-:S02]  /*1700*/  ULOP3.LUT UR68, UR66, 0x1, URZ, 0xc0, !UPT ;  /* 0x0000000142447892 */ /* 0x000fc4000f8ec0ff */
[----:B------:R-:W-:Y:S02]  /*1710*/  ULOP3.LUT UR52, UR52, 0x1, URZ, 0xc0, !UPT ;  /* 0x0000000134347892 */ /* 0x000fe4000f8ec0ff */
[----:B------:R-:W-:Y:S02]  /*1720*/  ULOP3.LUT UR46, UR46, 0x2000, URZ, 0xc0, !UPT ;  /* 0x000020002e2e7892 */ /* 0x000fe4000f8ec0ff */
[----:B------:R-:W-:Y:S02]  /*1730*/  ULOP3.LUT UR49, UR49, 0x200, URZ, 0xc0, !UPT ;  /* 0x0000020031317892 */ /* 0x000fe4000f8ec0ff */
[----:B------:R-:W-:Y:S02]  /*1740*/  USHF.R.U32.HI UR53, URZ, 0x9, UR47 ;  /* 0x00000009ff357899 */ /* 0x000fe4000801162f */
[----:B------:R-:W-:Y:S02]  /*1750*/  USHF.L.U32 UR37, UR30, UR37, URZ ;  /* 0x000000251e257299 */ /* 0x000fe400080006ff */
[----:B------:R-:W-:Y:S01]  /*1760*/  USHF.L.U32 UR43, UR29, UR43, URZ ;  /* 0x0000002b1d2b7299 */ /* 0x000fe200080006ff */
[----:B------:R-:W-:Y:S11]  /*1770*/  BRA.U UP1, `(.L_x_19) ;  /* 0x0000000101447547 */ /* 0x000ff6000b800000 */
[----:B------:R-:W1:Y:S01]  /*1780*/  LDCU.128 UR8, c[0x0][0xf10] ;  /* 0x0001e200ff0877ac */ /* 0x000e620008000c00 */
[----:B------:R-:W2:Y:S01]  /*1790*/  LDCU UR13, c[0x0][0xf0c] ;  /* 0x0001e180ff0d77ac */ /* 0x000ea20008000800 */
[----:B------:R-:W3:Y:S01]  /*17a0*/  LDCU UR14, c[0x0][0xf20] ;  /* 0x0001e400ff0e77ac */ /* 0x000ee20008000800 */
[----:B-1----:R-:W-:Y:S02]  /*17b0*/  UIMAD.WIDE.U32 UR6, UR20, UR8, URZ ;  /* 0x00000008140672a5 */ /* 0x002fe4000f8e00ff */
[----:B------:R-:W-:Y:S02]  /*17c0*/  UIMAD.WIDE.U32 UR4, UR12, UR11, URZ ;  /* 0x0000000b0c0472a5 */ /* 0x000fe4000f8e00ff */
[----:B--2---:R-:W-:Y:S02]  /*17d0*/  UISETP.NE.AND UP2, UPT, UR13, 0x1, UPT ;  /* 0x000000010d00788c */ /* 0x004fe4000bf45270 */
[----:B------:R-:W-:Y:S01]  /*17e0*/  UISETP.NE.AND UP1, UPT, UR10, 0x1, UPT ;  /* 0x000000010a00788c */ /* 0x000fe2000bf25270 */
[----:B------:R-:W-:-:S02]  /*17f0*/  UMOV UR6, UR7 ;  /* 0x0000000700067c82 */ /* 0x000fc40008000000 */
[----:B------:R-:W-:Y:S01]  /*1800*/  UMOV UR4, UR5 ;  /* 0x0000000500047c82 */ /* 0x000fe20008000000 */
[----:B------:R-:W-:Y:S02]  /*1810*/  USHF.R.U32.HI UR9, URZ, UR9, UR6 ;  /* 0x00000009ff097299 */ /* 0x000fe40008011606 */
[----:B---3--:R-:W-:Y:S02]  /*1820*/  USHF.R.U32.HI UR4, URZ, UR14, UR4 ;  /* 0x0000000eff047299 */ /* 0x008fe40008011604 */
[----:B------:R-:W-:Y:S02]  /*1830*/  USEL UR5, UR20, UR9, !UP2 ;  /* 0x0000000914057287 */ /* 0x000fe4000d000000 */
[----:B------:R-:W-:-:S04]  /*1840*/  USEL UR4, UR12, UR4, !UP1 ;  /* 0x000000040c047287 */ /* 0x000fc8000c800000 */
[----:B------:R-:W-:Y:S02]  /*1850*/  UIADD3 UR6, UPT, UPT, UR5, -UR4, URZ ;  /* 0x8000000405067290 */ /* 0x000fe4000fffe0ff */
[----:B------:R-:W-:Y:S02]  /*1860*/  UIADD3 UR4, UPT, UPT, -UR5, UR4, URZ ;  /* 0x0000000405047290 */ /* 0x000fe4000fffe1ff */
[----:B------:R-:W-:Y:S02]  /*1870*/  UIMAD UR12, UR6, UR10, UR12 ;  /* 0x0000000a060c72a4 */ /* 0x000fe4000f8e020c */
[----:B------:R-:W-:-:S12]  /*1880*/  UIMAD UR20, UR4, UR13, UR20 ;  /* 0x0000000d041472a4 */ /* 0x000fd8000f8e0214 */
.L_x_19:
[----:B------:R-:W-:Y:S05]  /*1890*/  BRA.U !UP5, `(.L_x_20) ;  /* 0x000000010d0c7547 */ /* 0x000fea000b800000 */
[----:B------:R-:W-:Y:S01]  /*18a0*/  UCGABAR_WAIT ;  /* 0x0000000000007dc7 */ /* 0x000fe20008000000 */
[----:B------:R-:W-:Y:S01]  /*18b0*/  CCTL.IVALL ;  /* 0x00000000ff00798f */ /* 0x000fe20002000000 */
[----:B------:R-:W-:Y:S05]  /*18c0*/  BRA `(.L_x_21) ;  /* 0x0000000000047947 */ /* 0x000fea0003800000 */
.L_x_20:
[----:B------:R-:W-:Y:S06]  /*18d0*/  BAR.SYNC.DEFER_BLOCKING 0x0 ;  /* 0x0000000000007b1d */ /* 0x000fec0000010000 */
.L_x_21:
[----:B------:R-:W-:Y:S05]  /*18e0*/  BRA.U UP0, `(.L_x_22) ;  /* 0x0000001900207547 */ /* 0x000fea000b800000 */
[----:B------:R-:W1:Y:S01]  /*18f0*/  LDCU UR6, c[0x0][0x38c] ;  /* 0x00007180ff0677ac */ /* 0x000e620008000800 */
[----:B------:R-:W-:Y:S01]  /*1900*/  PLOP3.LUT P2, PT, PT, PT, UP3, 0x80, 0x8 ;  /* 0x000000000008781c */ /* 0x000fe20003f4f038 */
[----:B------:R-:W-:Y:S01]  /*1910*/  IMAD.MOV.U32 R12, RZ, RZ, 0x1 ;  /* 0x00000001ff0c7424 */ /* 0x000fe200078e00ff */
[----:B------:R-:W-:Y:S02]  /*1920*/  ISETP.NE.AND P3, PT, R0, RZ, P4 ;  /* 0x000000ff0000720c */ /* 0x000fe40002765270 */
[----:B------:R-:W-:Y:S02]  /*1930*/  CS2R R10, SRZ ;  /* 0x00000000000a7805 */ /* 0x000fe4000001ff00 */
[----:B------:R-:W-:Y:S01]  /*1940*/  PLOP3.LUT P2, PT, P2, PT, PT, 0x8, 0x80 ;  /* 0x000000000080781c */ /* 0x000fe2000174e170 */
[----:B------:R-:W-:Y:S01]  /*1950*/  IMAD.MOV.U32 R9, RZ, RZ, RZ ;  /* 0x000000ffff097224 */ /* 0x000fe200078e00ff */
[----:B------:R-:W2:Y:S01]  /*1960*/  LDCU UR59, c[0x0][0x370] ;  /* 0x00006e00ff3b77ac */ /* 0x000ea20008000800 */
[----:B------:R-:W-:Y:S01]  /*1970*/  IMAD.MOV.U32 R8, RZ, RZ, 0x1 ;  /* 0x00000001ff087424 */ /* 0x000fe200078e00ff */
[----:B------:R-:W3:Y:S01]  /*1980*/  LDCU.64 UR44, c[0x0][0x348] ;  /* 0x00006900ff2c77ac */ /* 0x000ee20008000a00 */
[----:B------:R-:W-:Y:S01]  /*1990*/  ULEA UR64, UR68, UR52, 0x1 ;  /* 0x0000003444407291 */ /* 0x000fe2000f8e08ff */
[----:B------:R-:W4:Y:S01]  /*19a0*/  LDCU UR58, c[0x0][0x374] ;  /* 0x00006e80ff3a77ac */ /* 0x000f220008000800 */
[----:B-1----:R-:W-:-:S02]  /*19b0*/  UIADD3 UR5, UPT, UPT, UR6, 0xff, URZ ;  /* 0x000000ff06057890 */ /* 0x002fc4000fffe0ff */
[----:B------:R-:W-:Y:S02]  /*19c0*/  UIADD3 UR67, UPT, UPT, UR6, 0x1fe, URZ ;  /* 0x000001fe06437890 */ /* 0x000fe4000fffe0ff */
[----:B------:R-:W-:Y:S01]  /*19d0*/  USHF.R.S32.HI UR4, URZ, 0x1f, UR5 ;  /* 0x0000001fff047899 */ /* 0x000fe20008011405 */
[----:B------:R-:W-:-:S03]  /*19e0*/  UMOV UR15, URZ ;  /* 0x000000ff000f7c82 */ /* 0x000fc60008000000 */
[----:B------:R-:W-:Y:S02]  /*19f0*/  ULEA.HI UR4, UR4, UR5, URZ, 0x8 ;  /* 0x0000000504047291 */ /* 0x000fe4000f8f40ff */
[----:B------:R-:W-:Y:S02]  /*1a00*/  UIADD3 UR5, UPT, UPT, UR6, -0x1, URZ ;  /* 0xffffffff06057890 */ /* 0x000fe4000fffe0ff */
[----:B------:R-:W-:Y:S02]  /*1a10*/  USHF.R.S32.HI UR61, URZ, 0x8, UR4 ;  /* 0x00000008ff3d7899 */ /* 0x000fe40008011404 */
[----:B------:R-:W-:Y:S02]  /*1a20*/  UISETP.GE.U32.AND UP1, UPT, UR5, -0x1ff, UPT ;  /* 0xfffffe010500788c */ /* 0x000fe4000bf26070 */
[----:B------:R-:W-:-:S04]  /*1a30*/  UISETP.LT.U32.AND UP0, UPT, UR61, 0x7, UPT ;  /* 0x000000073d00788c */ /* 0x000fc8000bf01070 */
[----:B------:R-:W-:Y:S02]  /*1a40*/  USEL UR60, UR61, 0x7, UP0 ;  /* 0x000000073d3c7887 */ /* 0x000fe40008000000 */
[----:B------:R-:W-:Y:S02]  /*1a50*/  UISETP.NE.AND UP0, UPT, UR21, URZ, UPT ;  /* 0x000000ff1500728c */ /* 0x000fe4000bf05270 */
[----:B------:R-:W-:Y:S02]  /*1a60*/  UIADD3 UR4, UPT, UPT, UR60, -0x1, URZ ;  /* 0xffffffff3c047890 */ /* 0x000fe4000fffe0ff */
[----:B------:R-:W-:Y:S02]  /*1a70*/  @UP1 UIADD3 UR4, UPT, UPT, UR60, URZ, URZ ;  /* 0x000000ff3c041290 */ /* 0x000fe4000fffe0ff */
[----:B------:R-:W-:Y:S02]  /*1a80*/  USEL UR48, UR48, 0x2, UP0 ;  /* 0x0000000230307887 */ /* 0x000fe40008000000 */
[----:B------:R-:W-:-:S02]  /*1a90*/  UIADD3 UR65, UPT, UPT, UR61, -UR60, URZ ;  /* 0x8000003c3d417290 */ /* 0x000fc4000fffe0ff */
[----:B------:R-:W-:Y:S02]  /*1aa0*/  UIADD3 UR54, UPT, UPT, UR4, 0x1, URZ ;  /* 0x0000000104367890 */ /* 0x000fe4000fffe0ff */
[----:B--234-:R-:W-:-:S12]  /*1ab0*/  UIADD3 UR62, UPT, UPT, -UR4, URZ, URZ ;  /* 0x000000ff043e7290 */ /* 0x01cfd8000fffe1ff */
.L_x_46:
[----:B------:R-:W-:Y:S01]  /*1ac0*/  UISETP.NE.AND UP0, UPT, UR57, URZ, UPT ;  /* 0x000000ff3900728c */ /* 0x000fe2000bf05270 */
[----:B-1----:R-:W1:Y:S08]  /*1ad0*/  S2UR UR57, SR_CgaCtaId ;  /* 0x00000000003979c3 */ /* 0x002e700000008800 */
[----:B---3--:R-:W-:Y:S05]  /*1ae0*/  BRA.U UP0, `(.L_x_23) ;  /* 0x0000000100347547 */ /* 0x008fea000b800000 */
[----:B------:R-:W2:Y:S01]  /*1af0*/  S2R R0, SR_CgaCtaId ;  /* 0x0000000000007919 */ /* 0x000ea20000008800 */
[----:B------:R-:W-:Y:S02]  /*1b00*/  MOV R3, 0x400 ;  /* 0x0000040000037802 */ /* 0x000fe40000000f00 */
[----:B------:R-:W-:Y:S02]  /*1b10*/  SHF.L.U32 R2, R8, 0x1f, RZ ;  /* 0x0000001f08027819 */ /* 0x000fe400000006ff */
[----:B--2---:R-:W-:-:S05]  /*1b20*/  LEA R0, R0, R3, 0x18 ;  /* 0x0000000300007211 */ /* 0x004fca00078ec0ff */
[----:B------:R-:W-:-:S04]  /*1b30*/  IMAD R3, R9, 0x8, R0 ;  /* 0x0000000809037824 */ /* 0x000fc800078e0200 */
[----:B------:R-:W2:Y:S02]  /*1b40*/  SYNCS.PHASECHK.TRANS64.TRYWAIT P0, [R3+URZ+0x110], R2 ;  /* 0x00011002030075a7 */ /* 0x000ea400080011ff */
[----:B--2---:R-:W-:Y:S05]  /*1b50*/  @!P0 BRA `(.L_x_24) ;  /* 0x0000008400cc8947 */ /* 0x004fea0003800000 */
.L_x_154:
[----:B------:R-:W-:Y:S01]  /*1b60*/  VIADD R9, R9, 0x1 ;  /* 0x0000000109097836 */ /* 0x000fe20000000000 */
[----:B------:R2:W-:Y:S04]  /*1b70*/  SYNCS.ARRIVE.TRANS64.A1T0 RZ, [R3+URZ+0x100], RZ ;  /* 0x000100ff03ff79a7 */ /* 0x0005e800081000ff */
[----:B------:R-:W-:-:S04]  /*1b80*/  ISETP.NE.AND P0, PT, R9, 0x2, PT ;  /* 0x000000020900780c */ /* 0x000fc80003f05270 */
[----:B------:R-:W-:Y:S02]  /*1b90*/  SEL R9, R9, RZ, P0 ;  /* 0x000000ff09097207 */ /* 0x000fe40000000000 */
[----:B--2---:R-:W-:-:S04]  /*1ba0*/  SEL R3, RZ, 0x1, P0 ;  /* 0x00000001ff037807 */ /* 0x004fc80000000000 */
[----:B------:R-:W-:Y:S02]  /*1bb0*/  LOP3.LUT R8, R8, R3, RZ, 0x3c, !PT ;  /* 0x0000000308087212 */ /* 0x000fe400078e3cff */
.L_x_23:
[----:B------:R-:W-:Y:S01]  /*1bc0*/  UMOV UR6, 0x400 ;  /* 0x0000040000067882 */ /* 0x000fe20000000000 */
[----:B------:R-:W-:Y:S01]  /*1bd0*/  SHF.L.U32 R0, R12, 0x1f, RZ ;  /* 0x0000001f0c007819 */ /* 0x000fe200000006ff */
[----:B-1----:R-:W-:Y:S02]  /*1be0*/  ULEA UR6, UR57, UR6, 0x18 ;  /* 0x0000000639067291 */ /* 0x002fe4000f8ec0ff */
[----:B------:R-:W-:Y:S02]  /*1bf0*/  UISETP.GE.U32.AND UP0, UPT, UR67, 0x1ff, UPT ;  /* 0x000001ff4300788c */ /* 0x000fe4000bf06070 */
[----:B------:R-:W-:Y:S02]  /*1c00*/  ULEA UR4, UR15, UR6, 0x3 ;  /* 0x000000060f047291 */ /* 0x000fe4000f8e18ff */
[----:B------:R-:W-:Y:S01]  /*1c10*/  ULEA UR27, UR12, UR68, 0x1 ;  /* 0x000000440c1b7291 */ /* 0x000fe2000f8e08ff */
[----:B------:R-:W-:-:S03]  /*1c20*/  UMOV UR14, URZ ;  /* 0x000000ff000e7c82 */ /* 0x000fc60008000000 */
[----:B------:R-:W-:-:S03]  /*1c30*/  USHF.L.U32 UR27, UR27, 0x6, URZ ;  /* 0x000000061b1b7899 */ /* 0x000fc600080006ff */
[----:B------:R1:W2:Y:S01]  /*1c40*/  SYNCS.PHASECHK.TRANS64.TRYWAIT P1, [UR4+0x38], R0 ;  /* 0x00003800ff0075a7 */ /* 0x0002a20008021104 */
[----:B------:R-:W-:-:S04]  /*1c50*/  ULEA.HI UR4, UR20, UR20, URZ, 0x1 ;  /* 0x0000001414047291 */ /* 0x000fc8000f8f08ff */
[----:B------:R-:W-:Y:S02]  /*1c60*/  USHF.L.U32 UR5, UR4, 0x7, URZ ;  /* 0x0000000704057899 */ /* 0x000fe400080006ff */
[----:B------:R-:W-:Y:S02]  /*1c70*/  ULOP3.LUT UR20, UR4, 0xfffffffe, URZ, 0xc0, !UPT ;  /* 0xfffffffe04147892 */ /* 0x000fe4000f8ec0ff */
[----:B------:R-:W-:Y:S02]  /*1c80*/  ULOP3.LUT UR5, UR5, 0xffffff00, URZ, 0xc0, !UPT ;  /* 0xffffff0005057892 */ /* 0x000fe4000f8ec0ff */
[----:B------:R-:W-:Y:S02]  /*1c90*/  ULOP3.LUT UR20, UR20, 0x1, UR66, 0xf8, !UPT ;  /* 0x0000000114147892 */ /* 0x000fe4000f8ef842 */
[----:B------:R-:W-:Y:S01]  /*1ca0*/  ULEA UR35, UR64, UR5, 0x6 ;  /* 0x0000000540237291 */ /* 0x000fe2000f8e30ff */
[----:B------:R-:W-:Y:S11]  /*1cb0*/  BRA.U !UP0, `(.L_x_25) ;  /* 0x0000000508307547 */ /* 0x000ff6000b800000 */
[----:B------:R-:W-:Y:S01]  /*1cc0*/  UMOV UR29, UR62 ;  /* 0x0000003e001d7c82 */ /* 0x000fe20008000000 */
[----:B------:R-:W-:Y:S01]  /*1cd0*/  UMOV UR4, UR15 ;  /* 0x0000000f00047c82 */ /* 0x000fe20008000000 */
[----:B------:R-:W-:Y:S01]  /*1ce0*/  UMOV UR34, URZ ;  /* 0x000000ff00227c82 */ /* 0x000fe20008000000 */
[----:B------:R-:W-:Y:S01]  /*1cf0*/  UMOV UR19, UR52 ;  /* 0x0000003400137c82 */ /* 0x000fe20008000000 */
[----:B------:R-:W-:-:S05]  /*1d00*/  UMOV UR11, UR53 ;  /* 0x00000035000b7c82 */ /* 0x000fca0008000000 */
.L_x_33:
[----:B------:R-:W-:Y:S01]  /*1d10*/  ULEA UR5, UR4, UR6, 0x3 ;  /* 0x0000000604057291 */ /* 0x000fe2000f8e18ff */
[----:B--2---:R-:W-:Y:S01]  /*1d20*/  @P4 MOV R2, 0xd000 ;  /* 0x0000d00000024802 */ /* 0x004fe20000000f00 */
[----:B--23--:R-:W-:Y:S10]  /*1d30*/  @P1 BRA `(.L_x_26) ;  /* 0x00000000000c1947 */ /* 0x00cff40003800000 */
[----:B------:R-:W-:-:S04]  /*1d40*/  SHF.L.U32 R3, R12, 0x1f, RZ ;  /* 0x0000001f0c037819 */ /* 0x000fc800000006ff */
[----:B------:R-:W2:Y:S02]  /*1d50*/  SYNCS.PHASECHK.TRANS64.TRYWAIT P0, [UR5+0x38], R3 ;  /* 0x00003803ff0075a7 */ /* 0x000ea40008001105 */
[----:B--2---:R-:W-:Y:S05]  /*1d60*/  @!P0 BRA `(.L_x_27) ;  /* 0x00000084005c8947 */ /* 0x004fea0003800000 */
.L_x_26:
[----:B------:R2:W-:Y:S01]  /*1d70*/  @P4 SYNCS.ARRIVE.TRANS64 RZ, [UR5], R2 ;  /* 0x00000002ffff49a7 */ /* 0x0005e20008000005 */
[----:B------:R-:W-:Y:S02]  /*1d80*/  ULOP3.LUT UR7, UR48, 0x2, URZ, 0xfc, !UPT ;  /* 0x0000000230077892 */ /* 0x000fe4000f8efcff */
[----:B------:R-:W-:Y:S02]  /*1d90*/  UIADD3 UR29, UPT, UPT, UR29, 0x1, URZ ;  /* 0x000000011d1d7890 */ /* 0x000fe4000fffe0ff */
[----:B------:R-:W-:Y:S02]  /*1da0*/  UISETP.NE.AND UP0, UPT, UR7, 0x2, UPT ;  /* 0x000000020700788c */ /* 0x000fe4000bf05270 */
[----:B------:R-:W-:-:S07]  /*1db0*/  UISETP.NE.AND UP4, UPT, UR29, 0x1, UPT ;  /* 0x000000011d00788c */ /* 0x000fce000bf85270 */
[----:B------:R-:W-:Y:S05]  /*1dc0*/  BRA.U UP0, `(.L_x_28) ;  /* 0x0000000100047547 */ /* 0x000fea000b800000 */
[----:B------:R-:W-:Y:S05]  /*1dd0*/  BPT.TRAP 0x1 ;  /* 0x000000040000795c */ /* 0x000fea0000300000 */
.L_x_28:
[----:B------:R-:W-:Y:S04]  /*1de0*/  BSSY.RECONVERGENT B0, `(.L_x_29) ;  /* 0x0000003000007945 */ /* 0x000fe80003800200 */
[----:B------:R-:W-:Y:S05]  /*1df0*/  @!P3 BRA `(.L_x_30) ;  /* 0x000000000004b947 */ /* 0x000fea0003800000 */
[----:B------:R-:W-:Y:S05]  /*1e00*/  BPT.TRAP 0x1 ;  /* 0x000000040000795c */ /* 0x000fea0000300000 */
.L_x_30:
[----:B------:R-:W-:Y:S05]  /*1e10*/  BSYNC.RECONVERGENT B0 ;  /* 0x0000000000007941 */ /* 0x000fea0003800200 */
.L_x_29:
[----:B------:R-:W-:Y:S01]  /*1e20*/  UIADD3 UR7, UPT, UPT, UR4, 0x1, URZ ;  /* 0x0000000104077890 */ /* 0x000fe2000fffe0ff */
[----:B------:R-:W-:Y:S01]  /*1e30*/  BSSY.RECONVERGENT B0, `(.L_x_31) ;  /* 0x000002e000007945 */ /* 0x000fe20003800200 */
[----:B------:R-:W-:Y:S02]  /*1e40*/  ELECT P0, URZ, PT ;  /* 0x0000000000ff782f */ /* 0x000fe40003800000 */
[----:B------:R-:W-:-:S04]  /*1e50*/  UISETP.NE.AND UP0, UPT, UR7, 0x7, UPT ;  /* 0x000000070700788c */ /* 0x000fc8000bf05270 */
[----:B------:R-:W-:Y:S02]  /*1e60*/  USEL UR8, URZ, 0x1, UP0 ;  /* 0x00000001ff087887 */ /* 0x000fe40008000000 */
[----:B------:R-:W-:-:S04]  /*1e70*/  USEL UR15, UR7, URZ, UP0 ;  /* 0x000000ff070f7287 */ /* 0x000fc80008000000 */
[----:B------:R-:W-:Y:S01]  /*1e80*/  ULEA UR7, UR15, UR6, 0x3 ;  /* 0x000000060f077291 */ /* 0x000fe2000f8e18ff */
[----:B------:R-:W-:-:S04]  /*1e90*/  LOP3.LUT R12, R12, UR8, RZ, 0x3c, !PT ;  /* 0x000000080c0c7c12 */ /* 0x000fc8000f8e3cff */
[----:B-1----:R-:W-:-:S04]  /*1ea0*/  SHF.L.U32 R0, R12, 0x1f, RZ ;  /* 0x0000001f0c007819 */ /* 0x002fc800000006ff */
[----:B------:R1:W3:Y:S01]  /*1eb0*/  SYNCS.PHASECHK.TRANS64.TRYWAIT P1, [UR7+0x38], R0 ;  /* 0x00003800ff0075a7 */ /* 0x0002e20008021107 */
[----:B------:R-:W-:Y:S05]  /*1ec0*/  @!P0 BRA `(.L_x_32) ;  /* 0x0000000000908947 */ /* 0x000fea0003800000 */
[----:B------:R-:W-:Y:S02]  /*1ed0*/  USHF.L.U32 UR7, UR4, 0xa, URZ ;  /* 0x0000000a04077899 */ /* 0x000fe400080006ff */
[----:B------:R-:W-:Y:S02]  /*1ee0*/  ULEA UR32, UR4, UR46, 0xe ;  /* 0x0000002e04207291 */ /* 0x000fe4000f8e70ff */
[----:B------:R-:W-:Y:S02]  /*1ef0*/  UIADD3 UR40, UP3, UPT, UR44, 0x80, URZ ;  /* 0x000000802c287890 */ /* 0x000fe4000ff7e0ff */
[----:B------:R-:W-:Y:S02]  /*1f00*/  ULEA UR24, UR4, UR6, 0xd ;  /* 0x0000000604187291 */ /* 0x000fe4000f8e68ff */
[----:B------:R-:W-:Y:S02]  /*1f10*/  UIADD3 UR38, UP2, UPT, UR44, 0x180, URZ ;  /* 0x000001802c267890 */ /* 0x000fe4000ff5e0ff */
[----:B------:R-:W-:-:S02]  /*1f20*/  UIADD3 UR30, UP1, UPT, UR44, 0x280, URZ ;  /* 0x000002802c1e7890 */ /* 0x000fc4000ff3e0ff */
[----:B------:R-:W-:Y:S02]  /*1f30*/  ULOP3.LUT UR16, UR49, UR7, URZ, 0xfc, !UPT ;  /* 0x0000000731107292 */ /* 0x000fe4000f8efcff */
[----:B------:R-:W-:Y:S02]  /*1f40*/  UIADD3 UR22, UP0, UPT, UR44, 0x380, URZ ;  /* 0x000003802c167890 */ /* 0x000fe4000ff1e0ff */
[----:B------:R-:W-:Y:S02]  /*1f50*/  ULOP3.LUT UR8, UR7, UR47, URZ, 0xfc, !UPT ;  /* 0x0000002f07087292 */ /* 0x000fe4000f8efcff */
[----:B------:R-:W-:Y:S02]  /*1f60*/  ULOP3.LUT UR33, UR5, 0xfefffff8, URZ, 0xc0, !UPT ;  /* 0xfefffff805217892 */ /* 0x000fe4000f8ec0ff */
[----:B------:R-:W-:Y:S02]  /*1f70*/  UIADD3.X UR41, UPT, UPT, URZ, UR45, URZ, UP3, !UPT ;  /* 0x0000002dff297290 */ /* 0x000fe40009ffe4ff */
[----:B------:R-:W-:-:S02]  /*1f80*/  UIADD3 UR32, UPT, UPT, UR6, 0x8400, UR32 ;  /* 0x0000840006207890 */ /* 0x000fc4000fffe020 */
[----:B------:R-:W-:Y:S02]  /*1f90*/  UPRMT UR7, URZ, 0x5410, UR37 ;  /* 0x00005410ff077896 */ /* 0x000fe40008000025 */
[----:B------:R-:W-:Y:S02]  /*1fa0*/  UIADD3.X UR39, UPT, UPT, URZ, UR45, URZ, UP2, !UPT ;  /* 0x0000002dff277290 */ /* 0x000fe400097fe4ff */
[----:B------:R-:W-:Y:S02]  /*1fb0*/  UIADD3 UR24, UPT, UPT, UR24, 0x24400, URZ ;  /* 0x0002440018187890 */ /* 0x000fe4000fffe0ff */
[----:B------:R-:W-:Y:S02]  /*1fc0*/  UIADD3.X UR31, UPT, UPT, URZ, UR45, URZ, UP1, !UPT ;  /* 0x0000002dff1f7290 */ /* 0x000fe40008ffe4ff */
[----:B------:R-:W-:Y:S02]  /*1fd0*/  UIADD3 UR16, UPT, UPT, UR6, 0x32400, UR16 ;  /* 0x0003240006107890 */ /* 0x000fe4000fffe010 */
[----:B------:R-:W-:-:S02]  /*1fe0*/  UIADD3.X UR23, UPT, UPT, URZ, UR45, URZ, UP0, !UPT ;  /* 0x0000002dff177290 */ /* 0x000fc400087fe4ff */
[----:B------:R-:W-:Y:S02]  /*1ff0*/  UPRMT UR14, URZ, 0x5410, UR43 ;  /* 0x00005410ff0e7896 */ /* 0x000fe4000800002b */
[----:B------:R-:W-:Y:S01]  /*2000*/  UIADD3 UR8, UPT, UPT, UR6, 0x34000, UR8 ;  /* 0x0003400006087890 */ /* 0x000fe2000fffe008 */
[----:B------:R-:W-:Y:S01]  /*2010*/  UMOV UR50, 0x0 ;  /* 0x0000000000327882 */ /* 0x000fe20000000000 */
[----:B------:R-:W-:Y:S01]  /*2020*/  UMOV UR51, 0x10000000 ;  /* 0x1000000000337882 */ /* 0x000fe20000000000 */
[----:B------:R-:W-:Y:S01]  /*2030*/  UMOV UR26, UR34 ;  /* 0x00000022001a7c82 */ /* 0x000fe20008000000 */
[----:B------:R-:W-:Y:S01]  /*2040*/  UMOV UR28, UR36 ;  /* 0x00000024001c7c82 */ /* 0x000fe20008000000 */
[----:B------:R-:W-:Y:S01]  /*2050*/  UMOV UR18, URZ ;  /* 0x000000ff00127c82 */ /* 0x000fe20008000000 */
[----:B------:R-:W-:Y:S01]  /*2060*/  UMOV UR25, UR33 ;  /* 0x0000002100197c82 */ /* 0x000fe20008000000 */
[----:B------:R-:W-:Y:S01]  /*2070*/  UMOV UR21, UR36 ;  /* 0x0000002400157c82 */ /* 0x000fe20008000000 */
[----:B------:R-:W-:Y:S01]  /*2080*/  UMOV UR17, UR33 ;  /* 0x0000002100117c82 */ /* 0x000fe20008000000 */
[----:B------:R4:W-:Y:S01]  /*2090*/  UTMALDG.3D.MULTICAST.2CTA [UR32], [UR40], UR7, desc[UR50] ;  /* 0x00003220280073b4 */ /* 0x0009e20008211807 */
[----:B------:R-:W-:Y:S01]  /*20a0*/  UMOV UR13, UR36 ;  /* 0x00000024000d7c82 */ /* 0x000fe20008000000 */
[----:B------:R-:W-:Y:S01]  /*20b0*/  UMOV UR9, UR33 ;  /* 0x0000002100097c82 */ /* 0x000fe20008000000 */
[----:B------:R-:W-:Y:S01]  /*20c0*/  UMOV UR10, UR18 ;  /* 0x00000012000a7c82 */ /* 0x000fe20008000000 */
[----:B------:R4:W-:Y:S01]  /*20d0*/  UTMALDG.3D.2CTA [UR24], [UR38], desc[UR50] ;  /* 0x00003218260075b4 */ /* 0x0009e20008211000 */
[----:B------:R4:W-:Y:S01]  /*20e0*/  UTMALDG.4D.MULTICAST.2CTA [UR16], [UR30], UR7, desc[UR50] ;  /* 0x000032101e0073b4 */ /* 0x0009e20008219807 */
[----:B------:R4:W-:Y:S02]  /*20f0*/  UTMALDG.4D.MULTICAST.2CTA [UR8], [UR22], UR14, desc[UR50] ;  /* 0x00003208160073b4 */ /* 0x0009e4000821980e */
[----:B----4-:R-:W-:Y:S01]  /*2100*/  NOP ;  /* 0x0000000000007918 */ /* 0x010fe20000000000 */
.L_x_32:
[----:B------:R-:W-:Y:S05]  /*2110*/  BSYNC.RECONVERGENT B0 ;  /* 0x0000000000007941 */ /* 0x000fea0003800200 */
.L_x_31:
[----:B------:R-:W-:Y:S02]  /*2120*/  UIADD3 UR34, UPT, UPT, UR34, 0x100, URZ ;  /* 0x0000010022227890 */ /* 0x000fe4000fffe0ff */
[----:B------:R-:W-:Y:S02]  /*2130*/  UIADD3 UR11, UPT, UPT, UR11, 0x2, URZ ;  /* 0x000000020b0b7890 */ /* 0x000fe4000fffe0ff */
[----:B------:R-:W-:Y:S01]  /*2140*/  UIADD3 UR19, UPT, UPT, UR19, 0x2, URZ ;  /* 0x0000000213137890 */ /* 0x000fe2000fffe0ff */
[----:B------:R-:W-:Y:S01]  /*2150*/  UMOV UR4, UR15 ;  /* 0x0000000f00047c82 */ /* 0x000fe20008000000 */
[----:B------:R-:W-:Y:S01]  /*2160*/  UMOV UR14, UR54 ;  /* 0x00000036000e7c82 */ /* 0x000fe20008000000 */
[----:B------:R-:W-:Y:S09]  /*2170*/  BRA.U UP4, `(.L_x_33) ;  /* 0xfffffff904e47547 */ /* 0x000ff2000b83ffff */
.L_x_25:
[----:B------:R-:W-:Y:S01]  /*2180*/  ULEA UR4, UR15, UR6, 0x3 ;  /* 0x000000060f047291 */ /* 0x000fe2000f8e18ff */
[----:B-1----:R-:W-:Y:S01]  /*2190*/  SHF.L.U32 R0, R12, 0x1f, RZ ;  /* 0x0000001f0c007819 */ /* 0x002fe200000006ff */
[----:B------:R-:W-:Y:S01]  /*21a0*/  @!P2 SYNCS.ARRIVE.TRANS64.A1T0 RZ, [UR6+0xb8], RZ ;  /* 0x0000b8ffffffa9a7 */ /* 0x000fe20008100006 */
[----:B------:R-:W-:-:S06]  /*21b0*/  UISETP.GT.AND UP0, UPT, UR61, UR60, UPT ;  /* 0x0000003c3d00728c */ /* 0x000fcc000bf04270 */
[----:B--23--:R1:W2:Y:S03]  /*21c0*/  SYNCS.PHASECHK.TRANS64.TRYWAIT P1, [UR4+0x38], R0 ;  /* 0x00003800ff0075a7 */ /* 0x00c2a60008021104 */
[----:B------:R-:W-:Y:S05]  /*21d0*/  BRA.U !UP0, `(.L_x_34) ;  /* 0x0000000508247547 */ /* 0x000fea000b800000 */
[----:B------:R-:W-:Y:S01]  /*21e0*/  UIADD3 UR29, UPT, UPT, UR65, UR14, URZ ;  /* 0x0000000e411d7290 */ /* 0x000fe2000fffe0ff */
[----:B------:R-:W-:-:S11]  /*21f0*/  UMOV UR5, UR15 ;  /* 0x0000000f00057c82 */ /* 0x000fd60008000000 */
.L_x_42:
[----:B------:R-:W-:Y:S01]  /*2200*/  ULEA UR7, UR5, UR6, 0x3 ;  /* 0x0000000605077291 */ /* 0x000fe2000f8e18ff */
[----:B--2---:R-:W-:Y:S01]  /*2210*/  @P4 MOV R2, 0xd000 ;  /* 0x0000d00000024802 */ /* 0x004fe20000000f00 */
[----:B--23--:R-:W-:Y:S10]  /*2220*/  @P1 BRA `(.L_x_35) ;  /* 0x00000000000c1947 */ /* 0x00cff40003800000 */
[----:B------:R-:W-:-:S04]  /*2230*/  SHF.L.U32 R3, R12, 0x1f, RZ ;  /* 0x0000001f0c037819 */ /* 0x000fc800000006ff */
[----:B------:R-:W2:Y:S02]  /*2240*/  SYNCS.PHASECHK.TRANS64.TRYWAIT P0, [UR7+0x38], R3 ;  /* 0x00003803ff0075a7 */ /* 0x000ea40008001107 */
[----:B--2---:R-:W-:Y:S05]  /*2250*/  @!P0 BRA `(.L_x_36) ;  /* 0x0000008000388947 */ /* 0x004fea0003800000 */
.L_x_35:
[----:B------:R2:W-:Y:S01]  /*2260*/  @P4 SYNCS.ARRIVE.TRANS64 RZ, [UR7], R2 ;  /* 0x00000002ffff49a7 */ /* 0x0005e20008000007 */
[----:B------:R-:W-:-:S04]  /*2270*/  ULOP3.LUT UR4, UR48, 0x2, URZ, 0xfc, !UPT ;  /* 0x0000000230047892 */ /* 0x000fc8000f8efcff */
[----:B------:R-:W-:-:S09]  /*2280*/  UISETP.NE.AND UP0, UPT, UR4, 0x2, UPT ;  /* 0x000000020400788c */ /* 0x000fd2000bf05270 */
[----:B------:R-:W-:Y:S05]  /*2290*/  BRA.U UP0, `(.L_x_37) ;  /* 0x0000000100047547 */ /* 0x000fea000b800000 */
[----:B------:R-:W-:Y:S05]  /*22a0*/  BPT.TRAP 0x1 ;  /* 0x000000040000795c */ /* 0x000fea0000300000 */
.L_x_37:
[----:B------:R-:W-:Y:S04]  /*22b0*/  BSSY.RECONVERGENT B0, `(.L_x_38) ;  /* 0x0000003000007945 */ /* 0x000fe80003800200 */
[----:B------:R-:W-:Y:S05]  /*22c0*/  @!P3 BRA `(.L_x_39) ;  /* 0x000000000004b947 */ /* 0x000fea0003800000 */
[----:B------:R-:W-:Y:S05]  /*22d0*/  BPT.TRAP 0x1 ;  /* 0x000000040000795c */ /* 0x000fea0000300000 */
.L_x_39:
[----:B------:R-:W-:Y:S05]  /*22e0*/  BSYNC.RECONVERGENT B0 ;  /* 0x0000000000007941 */ /* 0x000fea0003800200 */
.L_x_38:
        /* <DEDUP_REMOVED lines=16> */
[----:B------:R-:W-:-:S02]  /*23f0*/  ULOP3.LUT UR16, UR49, UR4, URZ, 0xfc, !UPT ;  /* 0x0000000431107292 */ /* 0x000fc4000f8efcff */
[----:B------:R-:W-:Y:S02]  /*2400*/  ULOP3.LUT UR10, UR4, UR47, URZ, 0xfc, !UPT ;  /* 0x0000002f040a7292 */ /* 0x000fe4000f8efcff */
[----:B------:R-:W-:Y:S02]  /*2410*/  USHF.L.U32 UR34, UR14, 0x8, URZ ;  /* 0x000000080e227899 */ /* 0x000fe400080006ff */
[----:B------:R-:W-:Y:S02]  /*2420*/  ULOP3.LUT UR33, UR7, 0xfefffff8, URZ, 0xc0, !UPT ;  /* 0xfefffff807217892 */ /* 0x000fe4000f8ec0ff */
[----:B------:R-:W-:Y:S02]  /*2430*/  UIADD3.X UR23, UPT, UPT, URZ, UR45, URZ, UP3, !UPT ;  /* 0x0000002dff177290 */ /* 0x000fe40009ffe4ff */
[----:B------:R-:W-:Y:S02]  /*2440*/  UIADD3 UR32, UPT, UPT, UR6, 0x8400, UR32 ;  /* 0x0000840006207890 */ /* 0x000fe4000fffe020 */
[----:B------:R-:W-:-:S02]  /*2450*/  UPRMT UR4, URZ, 0x5410, UR37 ;  /* 0x00005410ff047896 */ /* 0x000fc40008000025 */
[----:B------:R-:W-:Y:S02]  /*2460*/  UIADD3.X UR9, UPT, UPT, URZ, UR45, URZ, UP2, !UPT ;  /* 0x0000002dff097290 */ /* 0x000fe400097fe4ff */
[----:B------:R-:W-:Y:S02]  /*2470*/  UIADD3 UR24, UPT, UPT, UR24, 0x24400, URZ ;  /* 0x0002440018187890 */ /* 0x000fe4000fffe0ff */
[----:B------:R-:W-:Y:S02]  /*2480*/  USHF.L.U32 UR11, UR14, 0x1, URZ ;  /* 0x000000010e0b7899 */ /* 0x000fe400080006ff */
[----:B------:R-:W-:Y:S01]  /*2490*/  UIADD3 UR30, UP1, UPT, UR44, 0x280, URZ ;  /* 0x000002802c1e7890 */ /* 0x000fe2000ff3e0ff */
[----:B------:R-:W-:Y:S01]  /*24a0*/  UMOV UR40, 0x0 ;  /* 0x0000000000287882 */ /* 0x000fe20000000000 */
[----:B------:R-:W-:Y:S01]  /*24b0*/  UMOV UR41, 0x10000000 ;  /* 0x1000000000297882 */ /* 0x000fe20000000000 */
[----:B------:R-:W-:Y:S01]  /*24c0*/  UIADD3 UR38, UP0, UPT, UR44, 0x380, URZ ;  /* 0x000003802c267890 */ /* 0x000fe2000ff1e0ff */
[----:B------:R4:W-:Y:S01]  /*24d0*/  UTMALDG.3D.MULTICAST.2CTA [UR32], [UR22], UR4, desc[UR40] ;  /* 0x00002820160073b4 */ /* 0x0009e20008211804 */
[----:B------:R-:W-:Y:S01]  /*24e0*/  UMOV UR28, UR36 ;  /* 0x00000024001c7c82 */ /* 0x000fe20008000000 */
[----:B------:R-:W-:Y:S01]  /*24f0*/  UMOV UR25, UR33 ;  /* 0x0000002100197c82 */ /* 0x000fe20008000000 */
[----:B------:R-:W-:Y:S01]  /*2500*/  UMOV UR26, UR34 ;  /* 0x00000022001a7c82 */ /* 0x000fe20008000000 */
[----:B------:R-:W-:-:S02]  /*2510*/  UIADD3.X UR31, UPT, UPT, URZ, UR45, URZ, UP1, !UPT ;  /* 0x0000002dff1f7290 */ /* 0x000fc40008ffe4ff */
[----:B------:R-:W-:Y:S02]  /*2520*/  ULOP3.LUT UR19, UR11, UR52, URZ, 0xfc, !UPT ;  /* 0x000000340b137292 */ /* 0x000fe4000f8efcff */
[----:B------:R-:W-:Y:S01]  /*2530*/  UIADD3 UR16, UPT, UPT, UR6, 0x32400, UR16 ;  /* 0x0003240006107890 */ /* 0x000fe2000fffe010 */
[----:B------:R2:W-:Y:S01]  /*2540*/  UTMALDG.3D.2CTA [UR24], [UR8], desc[UR40] ;  /* 0x00002818080075b4 */ /* 0x0005e20008211000 */
[----:B------:R-:W-:Y:S02]  /*2550*/  UIADD3 UR11, UPT, UPT, UR53, UR11, URZ ;  /* 0x0000000b350b7290 */ /* 0x000fe4000fffe0ff */
[----:B------:R-:W-:Y:S01]  /*2560*/  UIADD3.X UR39, UPT, UPT, URZ, UR45, URZ, UP0, !UPT ;  /* 0x0000002dff277290 */ /* 0x000fe200087fe4ff */
[----:B------:R-:W-:Y:S01]  /*2570*/  UMOV UR18, URZ ;  /* 0x000000ff00127c82 */ /* 0x000fe20008000000 */
[----:B------:R-:W-:Y:S01]  /*2580*/  UMOV UR21, UR36 ;  /* 0x0000002400157c82 */ /* 0x000fe20008000000 */
[----:B------:R-:W-:Y:S01]  /*2590*/  UMOV UR17, UR33 ;  /* 0x0000002100117c82 */ /* 0x000fe20008000000 */
[----:B------:R-:W-:Y:S01]  /*25a0*/  UMOV UR13, UR36 ;  /* 0x00000024000d7c82 */ /* 0x000fe20008000000 */
[----:B------:R1:W-:Y:S01]  /*25b0*/  UTMALDG.4D.MULTICAST.2CTA [UR16], [UR30], UR4, desc[UR40] ;  /* 0x000028101e0073b4 */ /* 0x0003e20008219804 */
[----:B----4-:R-:W-:-:S02]  /*25c0*/  UPRMT UR22, URZ, 0x5410, UR43 ;  /* 0x00005410ff167896 */ /* 0x010fc4000800002b */
[----:B--2---:R-:W-:Y:S01]  /*25d0*/  UIADD3 UR8, UPT, UPT, UR6, 0x34000, UR10 ;  /* 0x0003400006087890 */ /* 0x004fe2000fffe00a */
[----:B------:R-:W-:Y:S02]  /*25e0*/  UMOV UR9, UR33 ;  /* 0x0000002100097c82 */ /* 0x000fe40008000000 */
[----:B------:R-:W-:-:S06]  /*25f0*/  UMOV UR10, UR18 ;  /* 0x00000012000a7c82 */ /* 0x000fcc0008000000 */
[----:B------:R1:W-:Y:S02]  /*2600*/  UTMALDG.4D.MULTICAST.2CTA [UR8], [UR38], UR22, desc[UR40] ;  /* 0x00002808260073b4 */ /* 0x0003e40008219816 */
[----:B-1----:R-:W-:Y:S01]  /*2610*/  NOP ;  /* 0x0000000000007918 */ /* 0x002fe20000000000 */
.L_x_41:
[----:B------:R-:W-:Y:S05]  /*2620*/  BSYNC.RECONVERGENT B0 ;  /* 0x0000000000007941 */ /* 0x000fea0003800200 */
.L_x_40:
[----:B------:R-:W-:Y:S01]  /*2630*/  UIADD3 UR14, UPT, UPT, UR14, 0x1, URZ ;  /* 0x000000010e0e7890 */ /* 0x000fe2000fffe0ff */
[----:B------:R-:W-:-:S03]  /*2640*/  UMOV UR5, UR15 ;  /* 0x0000000f00057c82 */ /* 0x000fc60008000000 */
[----:B------:R-:W-:-:S09]  /*2650*/  UISETP.NE.AND UP0, UPT, UR14, UR29, UPT ;  /* 0x0000001d0e00728c */ /* 0x000fd2000bf05270 */
[----:B------:R-:W-:Y:S05]  /*2660*/  BRA.U UP0, `(.L_x_42) ;  /* 0xfffffff900e47547 */ /* 0x000fea000b83ffff */
.L_x_34:
[C---:B------:R-:W-:Y:S01]  /*2670*/  LEA R3, R11.reuse, UR6, 0x3 ;  /* 0x000000060b037c11 */ /* 0x040fe2000f8e18ff */
[----:B------:R-:W-:Y:S01]  /*2680*/  NOP ;  /* 0x0000000000007918 */ /* 0x000fe20000000000 */
[----:B-1----:R-:W-:Y:S02]  /*2690*/  SHF.L.U32 R0, R10, 0x1f, RZ ;  /* 0x0000001f0a007819 */ /* 0x002fe400000006ff */
[----:B------:R-:W-:Y:S02]  /*26a0*/  LEA R5, R11, UR6, 0x4 ;  /* 0x000000060b057c11 */ /* 0x000fe4000f8e20ff */
[----:B------:R-:W1:Y:S02]  /*26b0*/  SYNCS.PHASECHK.TRANS64.TRYWAIT P0, [R3+URZ+0xc0], R0 ;  /* 0x0000c000030075a7 */ /* 0x000e6400080011ff */
[----:B-1----:R-:W-:Y:S05]  /*26c0*/  @!P0 BRA `(.L_x_43) ;  /* 0x0000007c00348947 */ /* 0x002fea0003800000 */
.L_x_157:
[----:B------:R-:W4:Y:S01]  /*26d0*/  LDS.128 R4, [R5+0x130] ;  /* 0x0001300005047984 */ /* 0x000f220000000c00 */
[----:B------:R-:W-:Y:S01]  /*26e0*/  UISETP.GE.AND UP0, UPT, UR42, 0x1, UPT ;  /* 0x000000012a00788c */ /* 0x000fe2000bf06270 */
[----:B------:R-:W-:Y:S01]  /*26f0*/  @!PT LDS RZ, [RZ] ;  /* 0x00000000fffff984 */ /* 0x000fe20000000800 */
[----:B------:R-:W-:Y:S01]  /*2700*/  @!PT LDS RZ, [RZ] ;  /* 0x00000000fffff984 */ /* 0x000fe20000000800 */
[----:B------:R-:W-:Y:S01]  /*2710*/  @!PT LDS RZ, [RZ] ;  /* 0x00000000fffff984 */ /* 0x000fe20000000800 */
[----:B------:R-:W-:Y:S01]  /*2720*/  @!PT LDS RZ, [RZ] ;  /* 0x00000000fffff984 */ /* 0x000fe20000000800 */
[----:B------:R1:W-:Y:S06]  /*2730*/  MEMBAR.ALL.CTA ;  /* 0x0000000000007992 */ /* 0x0003ec0000008000 */
[----:B-1----:R-:W1:Y:S01]  /*2740*/  FENCE.VIEW.ASYNC.S ;  /* 0x00000000000073c6 */ /* 0x002e620000000000 */
[----:B----4-:R-:W-:-:S13]  /*2750*/  LOP3.LUT P0, RZ, R6, 0x1, RZ, 0xc0, !PT ;  /* 0x0000000106ff7812 */ /* 0x010fda000780c0ff */
[----:B-1----:R-:W-:Y:S01]  /*2760*/  VOTEU.ANY UP1, P0 ;  /* 0x0000000000ff7886 */ /* 0x002fe20000020100 */
[----:B------:R-:W-:-:S13]  /*2770*/  PLOP3.LUT P0, PT, PT, PT, UP1, 0x80, 0x8 ;  /* 0x000000000008781c */ /* 0x000fda0003f0f018 */
[----:B------:R-:W-:Y:S02]  /*2780*/  @P0 LOP3.LUT R0, R5, 0xffff, RZ, 0xc0, !PT ;  /* 0x0000ffff05000812 */ /* 0x000fe400078ec0ff */
[----:B--2---:R-:W-:Y:S02]  /*2790*/  @P0 MOV R2, R4 ;  /* 0x0000000400020202 */ /* 0x004fe40000000f00 */
[----:B------:R-:W-:Y:S01]  /*27a0*/  @P0 R2UR UR5, R0 ;  /* 0x00000000000502ca */ /* 0x000fe200000e0000 */
[----:B------:R-:W-:Y:S01]  /*27b0*/  VIADD R0, R3, 0xd0 ;  /* 0x000000d003007836 */ /* 0x000fe20000000000 */
[----:B------:R-:W-:Y:S02]  /*27c0*/  @P0 SHF.R.U32.HI R4, RZ, 0x10, R5 ;  /* 0x00000010ff040819 */ /* 0x000fe40000011605 */
[----:B------:R-:W-:Y:S02]  /*27d0*/  @P0 R2UR UR7, R2 ;  /* 0x00000000020702ca */ /* 0x000fe400000e0000 */
[----:B------:R-:W-:-:S02]  /*27e0*/  PRMT R0, RZ, 0x654, R0 ;  /* 0x00000654ff007816 */ /* 0x000fc40000000000 */
[----:B------:R-:W-:Y:S02]  /*27f0*/  @P0 R2UR UR4, R4 ;  /* 0x00000000040402ca */ /* 0x000fe400000e0000 */
[----:B------:R1:W-:Y:S03]  /*2800*/  SYNCS.ARRIVE.TRANS64.RED.A1T0 RZ, [R0+URZ], RZ ;  /* 0x000000ff00ff79a7 */ /* 0x0003e600081004ff */
[----:B------:R-:W-:-:S04]  /*2810*/  @UP1 UMOV UR55, UR5 ;  /* 0x0000000500371c82 */ /* 0x000fc80008000000 */
[----:B------:R-:W-:-:S04]  /*2820*/  @UP1 UMOV UR56, UR7 ;  /* 0x0000000700381c82 */ /* 0x000fc80008000000 */
[----:B------:R-:W-:Y:S01]  /*2830*/  @UP1 UMOV UR36, UR4 ;  /* 0x0000000400241c82 */ /* 0x000fe20008000000 */
[----:B------:R-:W-:Y:S05]  /*2840*/  BRA.U !UP0, `(.L_x_44) ;  /* 0x0000000108d47547 */ /* 0x000fea000b800000 */
[----:B------:R-:W2:Y:S01]  /*2850*/  LDCU.128 UR16, c[0x0][0xf10] ;  /* 0x0001e200ff1077ac */ /* 0x000ea20008000c00 */
[----:B------:R-:W4:Y:S01]  /*2860*/  LDCU UR22, c[0x0][0xf20] ;  /* 0x0001e400ff1677ac */ /* 0x000f220008000800 */
[----:B------:R-:W3:Y:S01]  /*2870*/  LDCU UR14, c[0x0][0xf0c] ;  /* 0x0001e180ff0e77ac */ /* 0x000ee20008000800 */
[----:B------:R-:W1:Y:S01]  /*2880*/  LDCU.64 UR8, c[0x0][0xf28] ;  /* 0x0001e500ff0877ac */ /* 0x000e620008000a00 */
[----:B------:R-:W-:Y:S02]  /*2890*/  UISETP.NE.AND UP3, UPT, UR42, 0x1, UPT ;  /* 0x000000012a00788c */ /* 0x000fe4000bf65270 */
[----:B--2---:R-:W-:Y:S02]  /*28a0*/  UIMAD.WIDE.U32 UR10, UR58, UR19, URZ ;  /* 0x000000133a0a72a5 */ /* 0x004fe4000f8e00ff */
[----:B------:R-:W-:Y:S02]  /*28b0*/  UIMAD.WIDE.U32 UR4, UR59, UR16, URZ ;  /* 0x000000103b0472a5 */ /* 0x000fe4000f8e00ff */
[----:B------:R-:W-:-:S02]  /*28c0*/  UISETP.NE.AND UP0, UPT, UR18, 0x1, UPT ;  /* 0x000000011200788c */ /* 0x000fc4000bf05270 */
[----:B------:R-:W-:Y:S01]  /*28d0*/  UIMAD.WIDE.U32 UR20, UR55, UR19, URZ ;  /* 0x00000013371472a5 */ /* 0x000fe2000f8e00ff */
[----:B------:R-:W-:Y:S02]  /*28e0*/  UMOV UR10, UR11 ;  /* 0x0000000b000a7c82 */ /* 0x000fe40008000000 */
[----:B------:R-:W-:Y:S01]  /*28f0*/  UMOV UR4, UR5 ;  /* 0x0000000500047c82 */ /* 0x000fe20008000000 */
[----:B----4-:R-:W-:Y:S02]  /*2900*/  USHF.R.U32.HI UR10, URZ, UR22, UR10 ;  /* 0x00000016ff0a7299 */ /* 0x010fe4000801160a */
[----:B---3--:R-:W-:Y:S02]  /*2910*/  UISETP.NE.AND UP2, UPT, UR14, 0x1, UPT ;  /* 0x000000010e00788c */ /* 0x008fe4000bf45270 */
[----:B------:R-:W-:Y:S02]  /*2920*/  USHF.R.U32.HI UR4, URZ, UR17, UR4 ;  /* 0x00000011ff047299 */ /* 0x000fe40008011604 */
[----:B------:R-:W-:-:S02]  /*2930*/  USEL UR5, UR58, UR10, !UP0 ;  /* 0x0000000a3a057287 */ /* 0x000fc4000c000000 */
[----:B------:R-:W-:Y:S02]  /*2940*/  USEL UR7, UR59, UR4, !UP2 ;  /* 0x000000043b077287 */ /* 0x000fe4000d000000 */
[----:B-1----:R-:W-:Y:S01]  /*2950*/  UIMAD.WIDE.U32 UR10, UR5, UR8, URZ ;  /* 0x00000008050a72a5 */ /* 0x002fe2000f8e00ff */
[----:B------:R-:W-:Y:S01]  /*2960*/  UMOV UR4, UR21 ;  /* 0x0000001500047c82 */ /* 0x000fe20008000000 */
[----:B------:R-:W-:Y:S02]  /*2970*/  UIMAD.WIDE.U32 UR12, UR56, UR16, URZ ;  /* 0x00000010380c72a5 */ /* 0x000fe4000f8e00ff */
[----:B------:R-:W-:-:S03]  /*2980*/  UIMAD.WIDE.U32 UR20, UR7, UR8, URZ ;  /* 0x00000008071472a5 */ /* 0x000fc6000f8e00ff */
[----:B------:R-:W-:Y:S01]  /*2990*/  UMOV UR10, UR11 ;  /* 0x0000000b000a7c82 */ /* 0x000fe20008000000 */
[----:B------:R-:W-:Y:S02]  /*29a0*/  USHF.R.U32.HI UR4, URZ, UR22, UR4 ;  /* 0x00000016ff047299 */ /* 0x000fe40008011604 */
[----:B------:R-:W-:Y:S01]  /*29b0*/  @UP3 USHF.R.U32.HI UR5, URZ, UR9, UR10 ;  /* 0x00000009ff053299 */ /* 0x000fe2000801160a */
[----:B------:R-:W-:Y:S01]  /*29c0*/  UMOV UR12, UR13 ;  /* 0x0000000d000c7c82 */ /* 0x000fe20008000000 */
[----:B------:R-:W-:Y:S01]  /*29d0*/  UMOV UR20, UR21 ;  /* 0x0000001500147c82 */ /* 0x000fe20008000000 */
[----:B------:R-:W-:Y:S02]  /*29e0*/  USHF.R.U32.HI UR17, URZ, UR17, UR12 ;  /* 0x00000011ff117299 */ /* 0x000fe4000801160c */
[----:B------:R-:W-:Y:S02]  /*29f0*/  USEL UR4, UR55, UR4, !UP0 ;  /* 0x0000000437047287 */ /* 0x000fe4000c000000 */
[----:B------:R-:W-:-:S02]  /*2a00*/  @UP3 USHF.R.U32.HI UR7, URZ, UR9, UR20 ;  /* 0x00000009ff073299 */ /* 0x000fc40008011614 */
[----:B------:R-:W-:Y:S02]  /*2a10*/  UIMAD UR10, UR42, UR5, URZ ;  /* 0x000000052a0a72a4 */ /* 0x000fe4000f8e02ff */
[----:B------:R-:W-:Y:S02]  /*2a20*/  USEL UR5, UR56, UR17, !UP2 ;  /* 0x0000001138057287 */ /* 0x000fe4000d000000 */
[----:B------:R-:W-:Y:S02]  /*2a30*/  UIMAD UR12, UR42, UR7, URZ ;  /* 0x000000072a0c72a4 */ /* 0x000fe4000f8e02ff */
[----:B------:R-:W-:Y:S02]  /*2a40*/  UISETP.GE.AND UP0, UPT, UR4, UR10, UPT ;  /* 0x0000000a0400728c */ /* 0x000fe4000bf06270 */
[----:B------:R-:W-:Y:S02]  /*2a50*/  UIMAD.WIDE.U32 UR10, UR4, UR8, URZ ;  /* 0x00000008040a72a5 */ /* 0x000fe4000f8e00ff */
[----:B------:R-:W-:-:S02]  /*2a60*/  UISETP.GE.OR UP0, UPT, UR5, UR12, UP0 ;  /* 0x0000000c0500728c */ /* 0x000fc40008706670 */
[----:B------:R-:W-:Y:S02]  /*2a70*/  UIMAD.WIDE.U32 UR12, UR5, UR8, URZ ;  /* 0x00000008050c72a5 */ /* 0x000fe4000f8e00ff */
[----:B------:R-:W-:Y:S01]  /*2a80*/  UIADD3 UR12, UPT, UPT, -UR5, URZ, URZ ;  /* 0x000000ff050c7290 */ /* 0x000fe2000fffe1ff */
[----:B------:R-:W-:Y:S01]  /*2a90*/  UMOV UR10, UR11 ;  /* 0x0000000b000a7c82 */ /* 0x000fe20008000000 */
[----:B------:R-:W-:Y:S02]  /*2aa0*/  UIADD3 UR11, UPT, UPT, -UR4, URZ, URZ ;  /* 0x000000ff040b7290 */ /* 0x000fe4000fffe1ff */
[----:B------:R-:W-:-:S03]  /*2ab0*/  USHF.R.U32.HI UR10, URZ, UR9, UR10 ;  /* 0x00000009ff0a7299 */ /* 0x000fc6000801160a */
[----:B------:R-:W-:Y:S01]  /*2ac0*/  @!UP0 UMOV UR8, UR13 ;  /* 0x0000000d00088c82 */ /* 0x000fe20008000000 */
[----:B------:R-:W-:Y:S02]  /*2ad0*/  UIMAD UR11, UR18, UR11, UR55 ;  /* 0x0000000b120b72a4 */ /* 0x000fe4000f8e0237 */
[----:B------:R-:W-:Y:S02]  /*2ae0*/  USEL UR10, UR4, UR10, !UP3 ;  /* 0x0000000a040a7287 */ /* 0x000fe4000d800000 */
[----:B------:R-:W-:Y:S02]  /*2af0*/  @!UP0 USHF.R.U32.HI UR8, URZ, UR9, UR8 ;  /* 0x00000009ff088299 */ /* 0x000fe40008011608 */
[----:B------:R-:W-:Y:S02]  /*2b00*/  UIADD3 UR9, UPT, UPT, -UR10, URZ, URZ ;  /* 0x000000ff0a097290 */ /* 0x000fe4000fffe1ff */
[----:B------:R-:W-:Y:S02]  /*2b10*/  @!UP0 USEL UR8, UR5, UR8, !UP3 ;  /* 0x0000000805088287 */ /* 0x000fe4000d800000 */
[----:B------:R-:W-:-:S02]  /*2b20*/  UIMAD UR9, UR42, UR9, UR4 ;  /* 0x000000092a0972a4 */ /* 0x000fc4000f8e0204 */
[----:B------:R-:W-:Y:S02]  /*2b30*/  @!UP0 UIADD3 UR10, UPT, UPT, UR10, -UR8, URZ ;  /* 0x800000080a0a8290 */ /* 0x000fe4000fffe0ff */
[----:B------:R-:W-:Y:S02]  /*2b40*/  @!UP0 UIMAD UR8, UR9, UR7, UR8 ;  /* 0x00000007090882a4 */ /* 0x000fe4000f8e0208 */
[----:B------:R-:W-:Y:S02]  /*2b50*/  @!UP0 UIMAD UR4, UR42, UR10, UR5 ;  /* 0x0000000a2a0482a4 */ /* 0x000fe4000f8e0205 */
[----:B------:R-:W-:Y:S02]  /*2b60*/  UIMAD UR7, UR14, UR12, UR56 ;  /* 0x0000000c0e0772a4 */ /* 0x000fe4000f8e0238 */
[----:B------:R-:W-:Y:S01]  /*2b70*/  UIMAD UR55, UR4, UR18, UR11 ;  /* 0x00000012043772a4 */ /* 0x000fe2000f8e020b */
[----:B------:R-:W-:Y:S02]  /*2b80*/  @!UP0 UMOV UR5, UR8 ;  /* 0x0000000800058c82 */ /* 0x000fe40008000000 */
[----:B------:R-:W-:-:S12]  /*2b90*/  UIMAD UR56, UR5, UR14, UR7 ;  /* 0x0000000e053872a4 */ /* 0x000fd8000f8e0207 */
.L_x_44:
[----:B------:R-:W2:Y:S02]  /*2ba0*/  LDCU UR4, c[0x0][0xf30] ;  /* 0x0001e600ff0477ac */ /* 0x000ea40008000800 */
[----:B--2---:R-:W-:-:S09]  /*2bb0*/  UISETP.NE.AND UP0, UPT, UR4, 0x1, UPT ;  /* 0x000000010400788c */ /* 0x004fd2000bf05270 */
[----:B------:R-:W-:Y:S05]  /*2bc0*/  BRA.U UP0, `(.L_x_45) ;  /* 0x0000000100447547 */ /* 0x000fea000b800000 */
[----:B------:R-:W2:Y:S01]  /*2bd0*/  LDCU.128 UR16, c[0x0][0xf10] ;  /* 0x0001e200ff1077ac */ /* 0x000ea20008000c00 */
[----:B------:R-:W4:Y:S01]  /*2be0*/  LDCU UR10, c[0x0][0xf0c] ;  /* 0x0001e180ff0a77ac */ /* 0x000f220008000800 */
[----:B------:R-:W1:Y:S01]  /*2bf0*/  LDCU UR7, c[0x0][0xf20] ;  /* 0x0001e400ff0777ac */ /* 0x000e620008000800 */
[----:B--2---:R-:W-:Y:S02]  /*2c00*/  UIMAD.WIDE.U32 UR8, UR56, UR16, URZ ;  /* 0x00000010380872a5 */ /* 0x004fe4000f8e00ff */
[----:B------:R-:W-:Y:S02]  /*2c10*/  UIMAD.WIDE.U32 UR4, UR55, UR19, URZ ;  /* 0x00000013370472a5 */ /* 0x000fe4000f8e00ff */
[----:B----4-:R-:W-:Y:S02]  /*2c20*/  UISETP.NE.AND UP2, UPT, UR10, 0x1, UPT ;  /* 0x000000010a00788c */ /* 0x010fe4000bf45270 */
[----:B------:R-:W-:Y:S01]  /*2c30*/  UISETP.NE.AND UP0, UPT, UR18, 0x1, UPT ;  /* 0x000000011200788c */ /* 0x000fe2000bf05270 */
[----:B------:R-:W-:-:S02]  /*2c40*/  UMOV UR8, UR9 ;  /* 0x0000000900087c82 */ /* 0x000fc40008000000 */
[----:B------:R-:W-:Y:S01]  /*2c50*/  UMOV UR4, UR5 ;  /* 0x0000000500047c82 */ /* 0x000fe20008000000 */
[----:B------:R-:W-:Y:S02]  /*2c60*/  USHF.R.U32.HI UR17, URZ, UR17, UR8 ;  /* 0x00000011ff117299 */ /* 0x000fe40008011608 */
[----:B-1----:R-:W-:Y:S02]  /*2c70*/  USHF.R.U32.HI UR4, URZ, UR7, UR4 ;  /* 0x00000007ff047299 */ /* 0x002fe40008011604 */
[----:B------:R-:W-:Y:S02]  /*2c80*/  USEL UR5, UR56, UR17, !UP2 ;  /* 0x0000001138057287 */ /* 0x000fe4000d000000 */
[----:B------:R-:W-:-:S04]  /*2c90*/  USEL UR4, UR55, UR4, !UP0 ;  /* 0x0000000437047287 */ /* 0x000fc8000c000000 */
[----:B------:R-:W-:Y:S02]  /*2ca0*/  UIADD3 UR7, UPT, UPT, UR5, -UR4, URZ ;  /* 0x8000000405077290 */ /* 0x000fe4000fffe0ff */
[----:B------:R-:W-:Y:S02]  /*2cb0*/  UIADD3 UR4, UPT, UPT, -UR5, UR4, URZ ;  /* 0x0000000405047290 */ /* 0x000fe4000fffe1ff */
[----:B------:R-:W-:Y:S02]  /*2cc0*/  UIMAD UR55, UR7, UR18, UR55 ;  /* 0x00000012073772a4 */ /* 0x000fe4000f8e0237 */
[----:B------:R-:W-:-:S12]  /*2cd0*/  UIMAD UR56, UR4, UR10, UR56 ;  /* 0x0000000a043872a4 */ /* 0x000fd8000f8e0238 */
.L_x_45:
[----:B------:R-:W-:Y:S01]  /*2ce0*/  VIADD R11, R11, 0x1 ;  /* 0x000000010b0b7836 */ /* 0x000fe20000000000 */
[----:B------:R-:W-:Y:S01]  /*2cf0*/  R2UR UR4, R82 ;  /* 0x00000000520472ca */ /* 0x000fe200000e0000 */
[----:B------:R-:W-:Y:S01]  /*2d00*/  UIADD3 UR12, UPT, UPT, UR55, UR63, URZ ;  /* 0x0000003f370c7290 */ /* 0x000fe2000fffe0ff */
[----:B------:R-:W-:Y:S02]  /*2d10*/  PLOP3.LUT P2, PT, PT, PT, PT, 0x80, 0x8 ;  /* 0x000000000008781c */ /* 0x000fe40003f4f070 */
[----:B------:R-:W-:-:S04]  /*2d20*/  ISETP.NE.AND P0, PT, R11, 0x2, PT ;  /* 0x000000020b00780c */ /* 0x000fc80003f05270 */
[----:B------:R-:W-:Y:S02]  /*2d30*/  SEL R3, RZ, 0x1, P0 ;  /* 0x00000001ff037807 */ /* 0x000fe40000000000 */
[----:B------:R-:W-:Y:S02]  /*2d40*/  SEL R11, R11, RZ, P0 ;  /* 0x000000ff0b0b7207 */ /* 0x000fe40000000000 */
[----:B------:R-:W-:Y:S01]  /*2d50*/  LOP3.LUT R10, R10, R3, RZ, 0x3c, !PT ;  /* 0x000000030a0a7212 */ /* 0x000fe200078e3cff */
[----:B------:R-:W-:Y:S01]  /*2d60*/  UIADD3 UR20, UPT, UPT, UR56, UR4, URZ ;  /* 0x0000000438147290 */ /* 0x000fe2000fffe0ff */
[----:B------:R-:W-:Y:S11]  /*2d70*/  BRA.U UP1, `(.L_x_46) ;  /* 0xffffffed01507547 */ /* 0x000ff6000b83ffff */
[----:B------:R-:W-:Y:S01]  /*2d80*/  UIADD3 UR7, UPT, UPT, UR6, 0x38, URZ ;  /* 0x0000003806077890 */ /* 0x000fe2000fffe0ff */
[----:B------:R-:W-:-:S03]  /*2d90*/  SHF.L.U32 R3, R12, 0x1f, RZ ;  /* 0x0000001f0c037819 */ /* 0x000fc600000006ff */
[----:B------:R-:W-:-:S09]  /*2da0*/  ULEA UR4, UR15, UR7, 0x3 ;  /* 0x000000070f047291 */ /* 0x000fd2000f8e18ff */
[----:B------:R-:W2:Y:S02]  /*2db0*/  SYNCS.PHASECHK.TRANS64.TRYWAIT P0, [UR4], R3 ;  /* 0x00000003ff0075a7 */ /* 0x000ea40008001104 */
[----:B--2---:R-:W-:Y:S05]  /*2dc0*/  @!P0 BRA `(.L_x_47) ;  /* 0x0000007400888947 */ /* 0x004fea0003800000 */
.L_x_159:
[----:B------:R-:W-:-:S04]  /*2dd0*/  UIADD3 UR4, UPT, UPT, UR15, 0x1, URZ ;  /* 0x000000010f047890 */ /* 0x000fc8000fffe0ff */
[----:B------:R-:W-:-:S04]  /*2de0*/  UISETP.NE.AND UP0, UPT, UR4, 0x7, UPT ;  /* 0x000000070400788c */ /* 0x000fc8000bf05270 */
[----:B------:R-:W-:Y:S02]  /*2df0*/  USEL UR6, URZ, 0x1, UP0 ;  /* 0x00000001ff067887 */ /* 0x000fe40008000000 */
[----:B------:R-:W-:-:S04]  /*2e00*/  USEL UR4, UR4, URZ, UP0 ;  /* 0x000000ff04047287 */ /* 0x000fc80008000000 */
[----:B------:R-:W-:Y:S01]  /*2e10*/  ULEA UR5, UR4, UR7, 0x3 ;  /* 0x0000000704057291 */ /* 0x000fe2000f8e18ff */
[----:B------:R-:W-:-:S04]  /*2e20*/  LOP3.LUT R2, R12, UR6, RZ, 0x3c, !PT ;  /* 0x000000060c027c12 */ /* 0x000fc8000f8e3cff */
[----:B-1----:R-:W-:-:S04]  /*2e30*/  SHF.L.U32 R3, R2, 0x1f, RZ ;  /* 0x0000001f02037819 */ /* 0x002fc800000006ff */
[----:B------:R-:W1:Y:S02]  /*2e40*/  SYNCS.PHASECHK.TRANS64.TRYWAIT P0, [UR5], R3 ;  /* 0x00000003ff0075a7 */ /* 0x000e640008001105 */
[----:B-1----:R-:W-:Y:S05]  /*2e50*/  @!P0 BRA `(.L_x_48) ;  /* 0x00000074007c8947 */ /* 0x002fea0003800000 */
.L_x_161:
        /* <DEDUP_REMOVED lines=9> */
.L_x_163:
        /* <DEDUP_REMOVED lines=9> */
.L_x_165:
        /* <DEDUP_REMOVED lines=9> */
.L_x_167:
        /* <DEDUP_REMOVED lines=9> */
.L_x_169:
[----:B------:R-:W-:-:S04]  /*30a0*/  UIADD3 UR4, UPT, UPT, UR4, 0x1, URZ ;  /* 0x0000000104047890 */ /* 0x000fc8000fffe0ff */
[----:B------:R-:W-:-:S04]  /*30b0*/  UISETP.NE.AND UP0, UPT, UR4, 0x7, UPT ;  /* 0x000000070400788c */ /* 0x000fc8000bf05270 */
[----:B------:R-:W-:Y:S02]  /*30c0*/  USEL UR5, URZ, 0x1, UP0 ;  /* 0x00000001ff057887 */ /* 0x000fe40008000000 */
[----:B------:R-:W-:-:S04]  /*30d0*/  USEL UR4, UR4, URZ, UP0 ;  /* 0x000000ff04047287 */ /* 0x000fc80008000000 */
[----:B------:R-:W-:Y:S01]  /*30e0*/  ULEA UR4, UR4, UR7, 0x3 ;  /* 0x0000000704047291 */ /* 0x000fe2000f8e18ff */
[----:B-1----:R-:W-:-:S04]  /*30f0*/  LOP3.LUT R3, R2, UR5, RZ, 0x3c, !PT ;  /* 0x0000000502037c12 */ /* 0x002fc8000f8e3cff */
[----:B------:R-:W-:Y:S01]  /*3100*/  SHF.L.U32 R3, R3, 0x1f, RZ ;  /* 0x0000001f03037819 */ /* 0x000fe200000006ff */
[----:B------:R-:W-:-:S07]  /*3110*/  IMAD.U32 R0, RZ, RZ, UR4 ;  /* 0x00000004ff007e24 */ /* 0x000fce000f8e00ff */
.L_x_53:
[----:B-1----:R1:W2:Y:S02]  /*3120*/  SYNCS.PHASECHK.TRANS64.TRYWAIT P0, [R0+URZ], R3 ;  /* 0x00000003000075a7 */ /* 0x0022a400080011ff */
[----:B--2---:R-:W-:Y:S05]  /*3130*/  @!P0 NANOSLEEP.SYNCS 0x989680 ;  /* 0x009896800000895d */ /* 0x004fea0003900000 */
[----:B------:R-:W2:Y:S02]  /*3140*/  @!P0 SYNCS.PHASECHK.TRANS64 P0, [R0+URZ], R3 ;  /* 0x00000003000085a7 */ /* 0x000ea400080010ff */
[----:B--2---:R-:W-:Y:S05]  /*3150*/  @P0 EXIT ;  /* 0x000000000000094d */ /* 0x004fea0003800000 */
[----:B------:R-:W-:Y:S05]  /*3160*/  BRA `(.L_x_53) ;  /* 0xfffffffc00ec7947 */ /* 0x000fea000383ffff */
.L_x_22:
[----:B------:R-:W-:-:S04]  /*3170*/  UISETP.NE.AND UP0, UPT, UR57, URZ, UPT ;  /* 0x000000ff3900728c */ /* 0x000fc8000bf05270 */
[----:B------:R-:W-:-:S09]  /*3180*/  UISETP.NE.OR UP0, UPT, UR21, 0x1, UP0 ;  /* 0x000000011500788c */ /* 0x000fd20008705670 */
[----:B------:R-:W-:Y:S05]  /*3190*/  BRA.U UP0, `(.L_x_54) ;  /* 0x0000000500487547 */ /* 0x000fea000b800000 */
[----:B------:R-:W-:Y:S01]  /*31a0*/  ISETP.GE.U32.AND P2, PT, R0, 0x4, PT ;  /* 0x000000040000780c */ /* 0x000fe20003f46070 */
[----:B------:R-:W-:Y:S01]  /*31b0*/  IMAD.MOV.U32 R12, RZ, RZ, 0x1 ;  /* 0x00000001ff0c7424 */ /* 0x000fe200078e00ff */
[----:B------:R-:W-:Y:S02]  /*31c0*/  CS2R R10, SRZ ;  /* 0x00000000000a7805 */ /* 0x000fe4000001ff00 */
[----:B------:R-:W-:Y:S01]  /*31d0*/  CS2R R8, SRZ ;  /* 0x0000000000087805 */ /* 0x000fe2000001ff00 */
[----:B------:R-:W-:Y:S01]  /*31e0*/  UMOV UR6, 0x400 ;  /* 0x0000040000067882 */ /* 0x000fe20000000000 */
[----:B------:R-:W-:Y:S01]  /*31f0*/  UMOV UR5, URZ ;  /* 0x000000ff00057c82 */ /* 0x000fe20008000000 */
[----:B------:R-:W-:-:S12]  /*3200*/  ULEA UR6, UR57, UR6, 0x18 ;  /* 0x0000000639067291 */ /* 0x000fd8000f8ec0ff */
.L_x_58:
[----:B------:R-:W-:Y:S02]  /*3210*/  LEA R2, R8, UR6, 0x3 ;  /* 0x0000000608027c11 */ /* 0x000fe4000f8e18ff */
[----:B------:R-:W-:-:S03]  /*3220*/  SHF.L.U32 R5, R9, 0x1f, RZ ;  /* 0x0000001f09057819 */ /* 0x000fc600000006ff */
[----:B------:R-:W-:Y:S01]  /*3230*/  VIADD R4, R2, 0x110 ;  /* 0x0000011002047836 */ /* 0x000fe20000000000 */
[----:B------:R-:W1:Y:S02]  /*3240*/  SYNCS.PHASECHK.TRANS64.TRYWAIT P0, [R2+URZ+0x100], R5 ;  /* 0x00010005020075a7 */ /* 0x000e6400080011ff */
[----:B-1----:R-:W-:Y:S05]  /*3250*/  @!P0 BRA `(.L_x_55) ;  /* 0x0000007000f48947 */ /* 0x002fea0003800000 */
.L_x_170:
[----:B------:R-:W-:Y:S01]  /*3260*/  ULEA UR4, UR5, UR6, 0x3 ;  /* 0x0000000605047291 */ /* 0x000fe2000f8e18ff */
[----:B------:R-:W-:Y:S02]  /*3270*/  PRMT R4, RZ, 0x654, R4 ;  /* 0x00000654ff047816 */ /* 0x000fe40000000004 */
[----:B-1----:R-:W-:Y:S01]  /*3280*/  SHF.L.U32 R5, R12, 0x1f, RZ ;  /* 0x0000001f0c057819 */ /* 0x002fe200000006ff */
[----:B------:R-:W-:Y:S01]  /*3290*/  UIADD3 UR7, UPT, UPT, UR4, 0xc0, URZ ;  /* 0x000000c004077890 */ /* 0x000fe2000fffe0ff */
[----:B------:R1:W-:Y:S05]  /*32a0*/  SYNCS.ARRIVE.TRANS64.RED.A1T0 RZ, [R4+URZ], RZ ;  /* 0x000000ff04ff79a7 */ /* 0x0003ea00081004ff */
[----:B------:R-:W-:Y:S01]  /*32b0*/  IMAD.U32 R7, RZ, RZ, UR7 ;  /* 0x00000007ff077e24 */ /* 0x000fe2000f8e00ff */
[----:B------:R-:W2:Y:S04]  /*32c0*/  SYNCS.PHASECHK.TRANS64.TRYWAIT P0, [UR4+0xd0], R5 ;  /* 0x0000d005ff0075a7 */ /* 0x000ea80008001104 */
[----:B------:R-:W-:Y:S01]  /*32d0*/  PRMT R6, R0, 0x654, R7 ;  /* 0x0000065400067816 */ /* 0x000fe20000000007 */
[----:B-1----:R-:W-:Y:S01]  /*32e0*/  @!P2 IMAD.MOV.U32 R4, RZ, RZ, 0x10 ;  /* 0x00000010ff04a424 */ /* 0x002fe200078e00ff */
[----:B--2---:R-:W-:Y:S06]  /*32f0*/  @!P0 BRA `(.L_x_56) ;  /* 0x0000007000e08947 */ /* 0x004fec0003800000 */
.L_x_172:
[----:B------:R-:W-:Y:S01]  /*3300*/  ULEA UR8, UR5, UR6, 0x4 ;  /* 0x0000000605087291 */ /* 0x000fe2000f8e20ff */
[----:B------:R-:W-:Y:S01]  /*3310*/  SEL R3, R6, R3, !P2 ;  /* 0x0000000306037207 */ /* 0x000fe20005000000 */
[----:B------:R-:W-:Y:S01]  /*3320*/  UIADD3 UR9, UPT, UPT, UR4, 0xc0, URZ ;  /* 0x000000c004097890 */ /* 0x000fe2000fffe0ff */
[----:B-1----:R-:W-:Y:S01]  /*3330*/  LEA R2, R11, UR6, 0x3 ;  /* 0x000000060b027c11 */ /* 0x002fe2000f8e18ff */
[----:B------:R-:W-:Y:S01]  /*3340*/  UIADD3 UR8, UPT, UPT, UR8, 0x130, URZ ;  /* 0x0000013008087890 */ /* 0x000fe2000fffe0ff */
[----:B------:R-:W-:Y:S01]  /*3350*/  SHF.L.U32 R5, R10, 0x1f, RZ ;  /* 0x0000001f0a057819 */ /* 0x000fe200000006ff */
[----:B------:R1:W-:Y:S01]  /*3360*/  @!P2 SYNCS.ARRIVE.TRANS64.RED RZ, [R3+URZ], R4 ;  /* 0x0000000403ffa9a7 */ /* 0x0003e200080004ff */
[----:B------:R-:W-:Y:S01]  /*3370*/  UIADD3 UR4, UPT, UPT, UR5, 0x1, URZ ;  /* 0x0000000105047890 */ /* 0x000fe2000fffe0ff */
[----:B------:R-:W-:-:S03]  /*3380*/  VIADD R8, R8, 0x1 ;  /* 0x0000000108087836 */ /* 0x000fc60000000000 */
[----:B------:R-:W-:Y:S02]  /*3390*/  UISETP.NE.AND UP0, UPT, UR4, 0x2, UPT ;  /* 0x000000020400788c */ /* 0x000fe4000bf05270 */
[----:B------:R-:W-:Y:S06]  /*33a0*/  UGETNEXTWORKID.BROADCAST [UR8], [UR9] ;  /* 0x00000000080073ca */ /* 0x000fec0008000100 */
[----:B------:R-:W-:Y:S01]  /*33b0*/  USEL UR7, URZ, 0x1, UP0 ;  /* 0x00000001ff077887 */ /* 0x000fe20008000000 */
[----:B------:R-:W-:Y:S01]  /*33c0*/  ISETP.NE.AND P0, PT, R8, 0x2, PT ;  /* 0x000000020800780c */ /* 0x000fe20003f05270 */
[----:B------:R-:W-:Y:S01]  /*33d0*/  USEL UR5, UR4, URZ, UP0 ;  /* 0x000000ff04057287 */ /* 0x000fe20008000000 */
[----:B------:R-:W2:Y:S03]  /*33e0*/  SYNCS.PHASECHK.TRANS64.TRYWAIT P1, [R2+URZ+0xc0], R5 ;  /* 0x0000c005020075a7 */ /* 0x000ea600080211ff */
[----:B------:R-:W-:Y:S01]  /*33f0*/  LOP3.LUT R12, R12, UR7, RZ, 0x3c, !PT ;  /* 0x000000070c0c7c12 */ /* 0x000fe2000f8e3cff */
[----:B-12---:R-:W-:Y:S07]  /*3400*/  @!P1 BRA `(.L_x_57) ;  /* 0x0000007000b49947 */ /* 0x006fee0003800000 */
.L_x_173:
[C---:B------:R-:W-:Y:S01]  /*3410*/  LEA R4, R11.reuse, UR6, 0x4 ;  /* 0x000000060b047c11 */ /* 0x040fe2000f8e20ff */
[----:B-1----:R-:W-:Y:S01]  /*3420*/  VIADD R2, R2, 0xd0 ;  /* 0x000000d002027836 */ /* 0x002fe20000000000 */
[----:B------:R-:W-:Y:S01]  /*3430*/  SEL R8, R8, RZ, P0 ;  /* 0x000000ff08087207 */ /* 0x000fe20000000000 */
[----:B------:R-:W-:-:S03]  /*3440*/  VIADD R11, R11, 0x1 ;  /* 0x000000010b0b7836 */ /* 0x000fc60000000000 */
[----:B------:R-:W1:Y:S01]  /*3450*/  LDS.128 R4, [R4+0x130] ;  /* 0x0001300004047984 */ /* 0x000e620000000c00 */
[----:B------:R-:W-:Y:S02]  /*3460*/  PRMT R2, RZ, 0x654, R2 ;  /* 0x00000654ff027816 */ /* 0x000fe40000000002 */
[C---:B------:R-:W-:Y:S01]  /*3470*/  ISETP.NE.AND P1, PT, R11.reuse, 0x2, PT ;  /* 0x000000020b00780c */ /* 0x040fe20003f25270 */
[----:B------:R-:W-:Y:S01]  /*3480*/  @!PT LDS RZ, [RZ] ;  /* 0x00000000fffff984 */ /* 0x000fe20000000800 */
[----:B------:R-:W-:Y:S01]  /*3490*/  @!PT LDS RZ, [RZ] ;  /* 0x00000000fffff984 */ /* 0x000fe20000000800 */
[----:B------:R-:W-:Y:S01]  /*34a0*/  @!PT LDS RZ, [RZ] ;  /* 0x00000000fffff984 */ /* 0x000fe20000000800 */
[----:B------:R-:W-:Y:S01]  /*34b0*/  @!PT LDS RZ, [RZ] ;  /* 0x00000000fffff984 */ /* 0x000fe20000000800 */
[----:B------:R2:W-:Y:S06]  /*34c0*/  MEMBAR.ALL.CTA ;  /* 0x0000000000007992 */ /* 0x0005ec0000008000 */
[----:B--2---:R-:W2:Y:S01]  /*34d0*/  FENCE.VIEW.ASYNC.S ;  /* 0x00000000000073c6 */ /* 0x004ea20000000000 */
[----:B------:R-:W-:Y:S01]  /*34e0*/  SEL R11, R11, RZ, P1 ;  /* 0x000000ff0b0b7207 */ /* 0x000fe20000800000 */
[----:B--2---:R2:W-:Y:S01]  /*34f0*/  SYNCS.ARRIVE.TRANS64.RED.A1T0 RZ, [R2+URZ], RZ ;  /* 0x000000ff02ff79a7 */ /* 0x0045e200081004ff */
[----:B-1----:R-:W-:-:S02]  /*3500*/  LOP3.LUT P3, RZ, R6, 0x1, RZ, 0xc0, !PT ;  /* 0x0000000106ff7812 */ /* 0x002fc4000786c0ff */
[----:B------:R-:W-:-:S04]  /*3510*/  SEL R5, RZ, 0x1, P1 ;  /* 0x00000001ff057807 */ /* 0x000fc80000800000 */
[----:B------:R-:W-:Y:S02]  /*3520*/  LOP3.LUT R10, R10, R5, RZ, 0x3c, !PT ;  /* 0x000000050a0a7212 */ /* 0x000fe400078e3cff */
[----:B--2---:R-:W-:-:S04]  /*3530*/  SEL R2, RZ, 0x1, P0 ;  /* 0x00000001ff027807 */ /* 0x004fc80000000000 */
[----:B------:R-:W-:Y:S01]  /*3540*/  LOP3.LUT R9, R9, R2, RZ, 0x3c, !PT ;  /* 0x0000000209097212 */ /* 0x000fe200078e3cff */
[----:B------:R-:W-:Y:S06]  /*3550*/  @P3 BRA `(.L_x_58) ;  /* 0xfffffffc002c3947 */ /* 0x000fec000383ffff */
[----:B------:R-:W-:Y:S01]  /*3560*/  ULEA UR4, UR5, UR6, 0x3 ;  /* 0x0000000605047291 */ /* 0x000fe2000f8e18ff */
[----:B------:R-:W-:-:S08]  /*3570*/  SHF.L.U32 R3, R12, 0x1f, RZ ;  /* 0x0000001f0c037819 */ /* 0x000fd000000006ff */
[----:B------:R-:W1:Y:S02]  /*3580*/  SYNCS.PHASECHK.TRANS64 P0, [UR4+0xd0], R3 ;  /* 0x0000d003ff0075a7 */ /* 0x000e640008001004 */
[----:B-1----:R-:W-:Y:S05]  /*3590*/  @P0 BRA `(.L_x_59) ;  /* 0x0000000000080947 */ /* 0x002fea0003800000 */
[----:B------:R-:W1:Y:S02]  /*35a0*/  SYNCS.PHASECHK.TRANS64.TRYWAIT P0, [UR4+0xd0], R3 ;  /* 0x0000d003ff0075a7 */ /* 0x000e640008001104 */
[----:B-1----:R-:W-:Y:S05]  /*35b0*/  @!P0 BRA `(.L_x_60) ;  /* 0x00000070005c8947 */ /* 0x002fea0003800000 */
.L_x_59:
[----:B------:R-:W-:-:S04]  /*35c0*/  UIADD3 UR7, UPT, UPT, UR5, 0x1, URZ ;  /* 0x0000000105077890 */ /* 0x000fc8000fffe0ff */
[----:B------:R-:W-:-:S04]  /*35d0*/  UISETP.NE.AND UP0, UPT, UR7, 0x2, UPT ;  /* 0x000000020700788c */ /* 0x000fc8000bf05270 */
[----:B------:R-:W-:Y:S02]  /*35e0*/  USEL UR8, URZ, 0x1, UP0 ;  /* 0x00000001ff087887 */ /* 0x000fe40008000000 */
[----:B------:R-:W-:-:S04]  /*35f0*/  USEL UR7, UR7, URZ, UP0 ;  /* 0x000000ff07077287 */ /* 0x000fc80008000000 */
[----:B------:R-:W-:Y:S01]  /*3600*/  ULEA UR7, UR7, UR6, 0x3 ;  /* 0x0000000607077291 */ /* 0x000fe2000f8e18ff */
[----:B-1----:R-:W-:-:S04]  /*3610*/  LOP3.LUT R3, R12, UR8, RZ, 0x3c, !PT ;  /* 0x000000080c037c12 */ /* 0x002fc8000f8e3cff */
[----:B------:R-:W-:-:S04]  /*3620*/  SHF.L.U32 R0, R3, 0x1f, RZ ;  /* 0x0000001f03007819 */ /* 0x000fc800000006ff */
[----:B------:R-:W1:Y:S02]  /*3630*/  SYNCS.PHASECHK.TRANS64 P0, [UR7+0xd0], R0 ;  /* 0x0000d000ff0075a7 */ /* 0x000e640008001007 */
[----:B-1----:R-:W-:Y:S05]  /*3640*/  @P0 EXIT ;  /* 0x000000000000094d */ /* 0x002fea0003800000 */
[----:B------:R-:W-:Y:S02]  /*3650*/  SHF.L.U32 R3, R3, 0x1f, RZ ;  /* 0x0000001f03037819 */ /* 0x000fe400000006ff */
[----:B------:R-:W-:-:S07]  /*3660*/  MOV R0, UR7 ;  /* 0x0000000700007c02 */ /* 0x000fce0008000f00 */
.L_x_61:
[----:B-1----:R1:W2:Y:S02]  /*3670*/  SYNCS.PHASECHK.TRANS64.TRYWAIT P0, [R0+URZ+0xd0], R3 ;  /* 0x0000d003000075a7 */ /* 0x0022a400080011ff */
[----:B--2---:R-:W-:Y:S05]  /*3680*/  @!P0 NANOSLEEP.SYNCS 0x989680 ;  /* 0x009896800000895d */ /* 0x004fea0003900000 */
[----:B------:R-:W2:Y:S02]  /*3690*/  @!P0 SYNCS.PHASECHK.TRANS64 P0, [R0+URZ+0xd0], R3 ;  /* 0x0000d003000085a7 */ /* 0x000ea400080010ff */
[----:B--2---:R-:W-:Y:S05]  /*36a0*/  @P0 EXIT ;  /* 0x000000000000094d */ /* 0x004fea0003800000 */
[----:B------:R-:W-:Y:S05]  /*36b0*/  BRA `(.L_x_61) ;  /* 0xfffffffc00ec7947 */ /* 0x000fea000383ffff */
.L_x_54:
[----:B------:R-:W-:Y:S05]  /*36c0*/  BRA.U UP4, `(.L_x_62) ;  /* 0x0000001504647547 */ /* 0x000fea000b800000 */
[----:B------:R-:W-:Y:S01]  /*36d0*/  UMOV UR4, 0x40 ;  /* 0x0000004000047882 */ /* 0x000fe20000000000 */
[----:B------:R-:W-:Y:S01]  /*36e0*/  NOP ;  /* 0x0000000000007918 */ /* 0x000fe20000000000 */
[----:B------:R-:W-:Y:S01]  /*36f0*/  ULEA UR5, UR57, UR4, 0x18 ;  /* 0x0000000439057291 */ /* 0x000fe2000f8ec0ff */
[----:B------:R-:W-:Y:S02]  /*3700*/  UMOV UR6, 0x400 ;  /* 0x0000040000067882 */ /* 0x000fe40000000000 */
[----:B------:R-:W-:-:S06]  /*3710*/  ULEA UR6, UR57, UR6, 0x18 ;  /* 0x0000000639067291 */ /* 0x000fcc000f8ec0ff */
[----:B------:R-:W1:Y:S02]  /*3720*/  LDS.U8 R0, [UR5+0x1c] ;  /* 0x00001c05ff007984 */ /* 0x000e640008000000 */
[----:B-1----:R-:W-:-:S13]  /*3730*/  ISETP.NE.AND P0, PT, R0, RZ, PT ;  /* 0x000000ff0000720c */ /* 0x002fda0003f05270 */
[----:B------:R-:W-:Y:S05]  /*3740*/  @P0 BRA `(.L_x_63) ;  /* 0x0000000400080947 */ /* 0x000fea0003800000 */
[----:B------:R-:W-:Y:S02]  /*3750*/  UISETP.NE.U32.AND UP1, UPT, UR62, 0x1, UPT ;  /* 0x000000013e00788c */ /* 0x000fe4000bf25070 */
[----:B------:R-:W-:-:S07]  /*3760*/  UIADD3 UR7, UPT, UPT, UR5, 0x8, URZ ;  /* 0x0000000805077890 */ /* 0x000fce000fffe0ff */
[----:B------:R-:W-:Y:S05]  /*3770*/  BRA.U !UP1, `(.L_x_64) ;  /* 0x00000001099c7547 */ /* 0x000fea000b800000 */
[----:B------:R-:W-:Y:S01]  /*3780*/  ELECT P0, URZ, PT ;  /* 0x0000000000ff782f */ /* 0x000fe20003800000 */
[----:B------:R-:W-:-:S12]  /*3790*/  BSSY B0, `(.L_x_64) ;  /* 0x0000025000007945 */ /* 0x000fd80003800000 */
[----:B------:R-:W-:Y:S05]  /*37a0*/  @!P0 BRA `(.L_x_65) ;  /* 0x00000000008c8947 */ /* 0x000fea0003800000 */
[----:B------:R-:W-:-:S05]  /*37b0*/  UMOV UR4, 0x10 ;  /* 0x0000001000047882 */ /* 0x000fca0000000000 */
[----:B------:R-:W-:Y:S04]  /*37c0*/  DEPBAR.LE SB1, 0x36 ;  /* 0x00009d800000791a */ /* 0x000fe80000000000 */
[----:B------:R-:W1:Y:S02]  /*37d0*/  UTCATOMSWS.2CTA.FIND_AND_SET.ALIGN UP0, UR4, UR4 ;  /* 0x00000004000475e3 */ /* 0x000e640008200800 */
[----:B-1----:R-:W-:Y:S01]  /*37e0*/  MOV R11, UR4 ;  /* 0x00000004000b7c02 */ /* 0x002fe20008000f00 */
[----:B------:R-:W-:Y:S06]  /*37f0*/  BRA.U UP0, `(.L_x_66) ;  /* 0x0000000100187547 */ /* 0x000fec000b800000 */
.L_x_67:
[----:B------:R-:W-:Y:S05]  /*3800*/  NANOSLEEP 0x64 ;  /* 0x000000640000795d */ /* 0x000fea0003800000 */
[----:B------:R-:W-:-:S05]  /*3810*/  UMOV UR4, 0x10 ;  /* 0x0000001000047882 */ /* 0x000fca0000000000 */
[----:B------:R-:W-:Y:S04]  /*3820*/  DEPBAR.LE SB1, 0x36 ;  /* 0x00009d800000791a */ /* 0x000fe80000000000 */
[----:B------:R-:W1:Y:S02]  /*3830*/  UTCATOMSWS.2CTA.FIND_AND_SET.ALIGN UP0, UR4, UR4 ;  /* 0x00000004000475e3 */ /* 0x000e640008200800 */
[----:B-1----:R-:W-:Y:S01]  /*3840*/  MOV R11, UR4 ;  /* 0x00000004000b7c02 */ /* 0x002fe20008000f00 */
[----:B------:R-:W-:Y:S05]  /*3850*/  BRA.U !UP0, `(.L_x_67) ;  /* 0xfffffffd08e87547 */ /* 0x000fea000b83ffff */
.L_x_66:
[----:B------:R-:W1:Y:S01]  /*3860*/  LDS R7, [UR5+0x10] ;  /* 0x00001005ff077984 */ /* 0x000e620008000800 */
[----:B------:R-:W-:Y:S01]  /*3870*/  IMAD.U32 R5, RZ, RZ, UR6 ;  /* 0x00000006ff057e24 */ /* 0x000fe2000f8e00ff */
[----:B------:R-:W-:-:S03]  /*3880*/  MOV R4, UR64 ;  /* 0x0000004000047c02 */ /* 0x000fc60008000f00 */
[----:B------:R-:W-:Y:S01]  /*3890*/  VIADD R5, R5, 0x150 ;  /* 0x0000015005057836 */ /* 0x000fe20000000000 */
[----:B-1----:R-:W-:-:S04]  /*38a0*/  SHF.L.U32 R7, R7, 0x1f, RZ ;  /* 0x0000001f07077819 */ /* 0x002fc800000006ff */
[----:B------:R-:W1:Y:S02]  /*38b0*/  SYNCS.PHASECHK.TRANS64.TRYWAIT P0, [UR5+0x8], R7 ;  /* 0x00000807ff0075a7 */ /* 0x000e640008001105 */
[----:B-1----:R-:W-:Y:S05]  /*38c0*/  @P0 BRA `(.L_x_68) ;  /* 0x0000000000080947 */ /* 0x002fea0003800000 */
[----:B------:R-:W1:Y:S02]  /*38d0*/  SYNCS.PHASECHK.TRANS64.TRYWAIT P0, [UR5+0x8], R7 ;  /* 0x00000807ff0075a7 */ /* 0x000e640008001105 */
[----:B-1----:R-:W-:Y:S05]  /*38e0*/  @!P0 BRA `(.L_x_69) ;  /* 0x0000006c00a88947 */ /* 0x002fea0003800000 */
.L_x_68:
[----:B-1----:R-:W-:Y:S01]  /*38f0*/  HFMA2 R0, -RZ, RZ, 0, 5.9604644775390625e-08 ;  /* 0x00000001ff007431 */ /* 0x002fe200000001ff */
[----:B------:R-:W-:Y:S01]  /*3900*/  UPRMT UR4, UR64, 0x654, UR7 ;  /* 0x0000065440047896 */ /* 0x000fe20008000007 */
[----:B------:R-:W-:Y:S01]  /*3910*/  IMAD.MOV.U32 R8, RZ, RZ, 0xffff ;  /* 0x0000ffffff087424 */ /* 0x000fe200078e00ff */
[----:B------:R-:W-:Y:S01]  /*3920*/  PRMT R4, R4, 0x654, R5 ;  /* 0x0000065404047816 */ /* 0x000fe20000000005 */
[----:B------:R-:W-:Y:S02]  /*3930*/  IMAD.MOV.U32 R6, RZ, RZ, 0x4 ;  /* 0x00000004ff067424 */ /* 0x000fe400078e00ff */
[----:B------:R-:W-:Y:S01]  /*3940*/  IMAD.SHL.U32 R9, R11, 0x20, RZ ;  /* 0x000000200b097824 */ /* 0x000fe200078e00ff */
[----:B------:R-:W-:Y:S02]  /*3950*/  MOV R5, UR4 ;  /* 0x0000000400057c02 */ /* 0x000fe40008000f00 */
[-C--:B------:R-:W-:Y:S01]  /*3960*/  SHF.L.U32 R8, R8, R11.reuse, RZ ;  /* 0x0000000b08087219 */ /* 0x080fe200000006ff */
[----:B------:R1:W-:Y:S01]  /*3970*/  SYNCS.ARRIVE.TRANS64.RED RZ, [UR4], R6 ;  /* 0x00000006ffff79a7 */ /* 0x0003e20008000404 */
[----:B------:R-:W-:Y:S01]  /*3980*/  SHF.L.U32 R7, R0, R11, RZ ;  /* 0x0000000b00077219 */ /* 0x000fe200000006ff */
[----:B------:R1:W-:Y:S04]  /*3990*/  STS [UR6+0x150], R9 ;  /* 0x00015009ff007988 */ /* 0x0003e80008000806 */
[----:B------:R1:W-:Y:S04]  /*39a0*/  STAS [R4.64], R11 ;  /* 0x0000000b04007dbd */ /* 0x0003e8000c0008ff */
[----:B------:R1:W-:Y:S04]  /*39b0*/  ATOMS.OR RZ, [UR5+0x14], R8 ;  /* 0x00001408ffff798c */ /* 0x0003e8000b000005 */
[----:B------:R1:W-:Y:S04]  /*39c0*/  ATOMS.OR RZ, [UR5+0x18], R7 ;  /* 0x00001807ffff798c */ /* 0x0003e8000b000005 */
[----:B------:R1:W-:Y:S02]  /*39d0*/  ATOMS.XOR RZ, [UR5+0x10], R0 ;  /* 0x00001000ffff798c */ /* 0x0003e4000b800005 */
.L_x_65:
[----:B------:R-:W-:Y:S05]  /*39e0*/  BSYNC B0 ;  /* 0x0000000000007941 */ /* 0x000fea0003800000 */
.L_x_64:
[----:B------:R-:W-:Y:S05]  /*39f0*/  BRA.U UP1, `(.L_x_70) ;  /* 0x00000001016c7547 */ /* 0x000fea000b800000 */
[----:B------:R-:W-:-:S03]  /*3a00*/  UMOV UR4, 0xffffffff ;  /* 0xffffffff00047882 */ /* 0x000fc60000000000 */
[----:B------:R-:W-:Y:S05]  /*3a10*/  BRA.DIV UR4, `(.L_x_71) ;  /* 0x0000006e04747947 */ /* 0x000fea000b800000 */
[----:B------:R-:W-:-:S13]  /*3a20*/  ELECT P0, URZ, PT ;  /* 0x0000000000ff782f */ /* 0x000fda0003800000 */
.L_x_177:
[----:B------:R-:W-:Y:S05]  /*3a30*/  @!P0 BRA `(.L_x_70) ;  /* 0x00000000005c8947 */ /* 0x000fea0003800000 */
[----:B-1----:R-:W1:Y:S02]  /*3a40*/  LDS R5, [UR5+0x10] ;  /* 0x00001005ff057984 */ /* 0x002e640008000800 */
[----:B-1----:R-:W-:-:S04]  /*3a50*/  SHF.L.U32 R5, R5, 0x1f, RZ ;  /* 0x0000001f05057819 */ /* 0x002fc800000006ff */
[----:B------:R-:W1:Y:S02]  /*3a60*/  SYNCS.PHASECHK.TRANS64.TRYWAIT P0, [UR5+0x8], R5 ;  /* 0x00000805ff0075a7 */ /* 0x000e640008001105 */
[----:B-1----:R-:W-:Y:S05]  /*3a70*/  @P0 BRA `(.L_x_72) ;  /* 0x0000000000080947 */ /* 0x002fea0003800000 */
[----:B------:R-:W1:Y:S02]  /*3a80*/  SYNCS.PHASECHK.TRANS64.TRYWAIT P0, [UR5+0x8], R5 ;  /* 0x00000805ff0075a7 */ /* 0x000e640008001105 */
[----:B-1----:R-:W-:Y:S05]  /*3a90*/  @!P0 BRA `(.L_x_73) ;  /* 0x0000006c00788947 */ /* 0x002fea0003800000 */
.L_x_72:
[----:B------:R-:W2:Y:S01]  /*3aa0*/  LDS R7, [UR6+0x150] ;  /* 0x00015006ff077984 */ /* 0x000ea20008000800 */
[----:B-1----:R-:W-:Y:S02]  /*3ab0*/  HFMA2 R0, -RZ, RZ, 0, 5.9604644775390625e-08 ;  /* 0x00000001ff007431 */ /* 0x002fe400000001ff */
[----:B------:R-:W-:Y:S01]  /*3ac0*/  IMAD.MOV.U32 R4, RZ, RZ, 0xffff ;  /* 0x0000ffffff047424 */ /* 0x000fe200078e00ff */
[----:B------:R-:W-:Y:S01]  /*3ad0*/  UPRMT UR4, UR64, 0x654, UR7 ;  /* 0x0000065440047896 */ /* 0x000fe20008000007 */
[----:B--2---:R-:W-:-:S03]  /*3ae0*/  IMAD.SHL.U32 R5, R7, 0x20, RZ ;  /* 0x0000002007057824 */ /* 0x004fc600078e00ff */
[-C--:B------:R-:W-:Y:S02]  /*3af0*/  SHF.L.U32 R4, R4, R7.reuse, RZ ;  /* 0x0000000704047219 */ /* 0x080fe400000006ff */
[----:B------:R-:W-:Y:S01]  /*3b00*/  SHF.L.U32 R7, R0, R7, RZ ;  /* 0x0000000700077219 */ /* 0x000fe200000006ff */
[----:B------:R2:W-:Y:S04]  /*3b10*/  STS [UR6+0x150], R5 ;  /* 0x00015005ff007988 */ /* 0x0005e80008000806 */
[----:B------:R2:W-:Y:S04]  /*3b20*/  ATOMS.OR RZ, [UR5+0x14], R4 ;  /* 0x00001404ffff798c */ /* 0x0005e8000b000005 */
[----:B------:R2:W-:Y:S01]  /*3b30*/  ATOMS.OR RZ, [UR5+0x18], R7 ;  /* 0x00001807ffff798c */ /* 0x0005e2000b000005 */
[----:B------:R-:W-:Y:S03]  /*3b40*/  SYNCS.ARRIVE.TRANS64.RED.A1T0 RZ, [UR4], RZ ;  /* 0x000000ffffff79a7 */ /* 0x000fe60008100404 */
[----:B------:R2:W-:Y:S01]  /*3b50*/  ATOMS.XOR RZ, [UR5+0x10], R0 ;  /* 0x00001000ffff798c */ /* 0x0005e2000b800005 */
[----:B------:R-:W-:Y:S05]  /*3b60*/  BRA `(.L_x_70) ;  /* 0x0000000000107947 */ /* 0x000fea0003800000 */
.L_x_63:
[----:B------:R-:W-:Y:S02]  /*3b70*/  MOV R0, 0xffffffff ;  /* 0xffffffff00007802 */ /* 0x000fe40000000f00 */
[----:B------:R-:W-:-:S03]  /*3b80*/  MOV R4, 0x3bb0 ;  /* 0x00003bb000047802 */ /* 0x000fc60000000f00 */
[----:B------:R1:W-:Y:S04]  /*3b90*/  STS [UR6+0x150], R0 ;  /* 0x00015000ff007988 */ /* 0x0003e80008000806 */
[----:B-1---5:R-:W-:Y:S05]  /*3ba0*/  CALL.REL.NOINC `($__internal_1_$__cuda_sm10x_tcgen05_guardrail_trap_phase_invalid_during_alloc) ;  /* 0x00000074001c7944 */ /* 0x022fea0003c00000 */
.L_x_70:
[----:B------:R-:W-:Y:S05]  /*3bb0*/  WARPSYNC.ALL ;  /* 0x0000000000007948 */ /* 0x000fea0003800000 */
[----:B------:R-:W3:Y:S01]  /*3bc0*/  S2UR UR4, SR_CgaCtaId ;  /* 0x00000000000479c3 */ /* 0x000ee20000008800 */
[----:B------:R-:W-:Y:S01]  /*3bd0*/  UMOV UR34, 0x400 ;  /* 0x0000040000227882 */ /* 0x000fe20000000000 */
[----:B------:R-:W-:-:S06]  /*3be0*/  NOP ;  /* 0x0000000000007918 */ /* 0x000fcc0000000000 */
[----:B------:R-:W-:Y:S06]  /*3bf0*/  BAR.ARV 0x6, 0xa0 ;  /* 0x0182800000007b1d */ /* 0x000fec0000002000 */
[----:B------:R-:W4:Y:S01]  /*3c00*/  LDCU UR11, c[0x0][0x38c] ;  /* 0x00007180ff0b77ac */ /* 0x000f220008000800 */
[----:B------:R-:W-:Y:S01]  /*3c10*/  LOP3.LUT R3, R3, 0xffff, RZ, 0xc0, !PT ;  /* 0x0000ffff03037812 */ /* 0x000fe200078ec0ff */
[----:B-1----:R-:W-:Y:S01]  /*3c20*/  IMAD.MOV.U32 R9, RZ, RZ, 0x1 ;  /* 0x00000001ff097424 */ /* 0x002fe200078e00ff */
[----:B------:R-:W-:Y:S01]  /*3c30*/  LOP3.LUT R2, R2, 0xffff, RZ, 0xc0, !PT ;  /* 0x0000ffff02027812 */ /* 0x000fe200078ec0ff */
[----:B------:R-:W-:Y:S01]  /*3c40*/  IMAD.MOV.U32 R8, RZ, RZ, RZ ;  /* 0x000000ffff087224 */ /* 0x000fe200078e00ff */
[----:B------:R-:W-:Y:S01]  /*3c50*/  R2UR UR52, R3 ;  /* 0x00000000033472ca */ /* 0x000fe200000e0000 */
[----:B------:R-:W-:Y:S01]  /*3c60*/  UMOV UR57, URZ ;  /* 0x000000ff00397c82 */ /* 0x000fe20008000000 */
[----:B------:R-:W-:-:S02]  /*3c70*/  R2UR UR60, R2 ;  /* 0x00000000023c72ca */ /* 0x000fc400000e0000 */
[----:B------:R-:W-:Y:S01]  /*3c80*/  CS2R R2, SRZ ;  /* 0x0000000000027805 */ /* 0x000fe2000001ff00 */
[----:B------:R-:W-:Y:S01]  /*3c90*/  UMOV UR31, URZ ;  /* 0x000000ff001f7c82 */ /* 0x000fe20008000000 */
[----:B---3--:R-:W-:Y:S01]  /*3ca0*/  ULEA UR34, UR4, UR34, 0x18 ;  /* 0x0000002204227291 */ /* 0x008fe2000f8ec0ff */
[----:B------:R-:W-:Y:S01]  /*3cb0*/  UMOV UR30, URZ ;  /* 0x000000ff001e7c82 */ /* 0x000fe20008000000 */
[----:B------:R-:W-:Y:S02]  /*3cc0*/  UISETP.NE.AND UP2, UPT, UR62, URZ, UPT ;  /* 0x000000ff3e00728c */ /* 0x000fe4000bf45270 */
[----:B------:R-:W-:Y:S02]  /*3cd0*/  UIADD3 UR6, UPT, UPT, UR34, 0x8400, URZ ;  /* 0x0000840022067890 */ /* 0x000fe4000fffe0ff */
[----:B------:R-:W-:-:S03]  /*3ce0*/  UIADD3 UR5, UPT, UPT, UR34, 0x24400, URZ ;  /* 0x0002440022057890 */ /* 0x000fc6000fffe0ff */
[----:B--2---:R-:W1:Y:S01]  /*3cf0*/  LDS R0, [UR34+0x150] ;  /* 0x00015022ff007984 */ /* 0x004e620008000800 */
[----:B------:R-:W-:Y:S02]  /*3d00*/  UIADD3 UR4, UPT, UPT, UR34, 0x32400, URZ ;  /* 0x0003240022047890 */ /* 0x000fe4000fffe0ff */
[----:B------:R-:W-:Y:S02]  /*3d10*/  UIADD3 UR7, UPT, UPT, UR34, 0x34000, URZ ;  /* 0x0003400022077890 */ /* 0x000fe4000fffe0ff */
[----:B----4-:R-:W-:Y:S02]  /*3d20*/  UIADD3 UR11, UPT, UPT, UR11, 0xff, URZ ;  /* 0x000000ff0b0b7890 */ /* 0x010fe4000fffe0ff */
[----:B------:R-:W-:Y:S02]  /*3d30*/  USHF.R.U32.HI UR10, URZ, 0x4, UR6 ;  /* 0x00000004ff0a7899 */ /* 0x000fe40008011606 */
[----:B------:R-:W-:Y:S02]  /*3d40*/  USHF.R.U32.HI UR8, URZ, 0x4, UR5 ;  /* 0x00000004ff087899 */ /* 0x000fe40008011605 */
[----:B------:R-:W-:-:S02]  /*3d50*/  USHF.R.U32.HI UR6, URZ, 0x4, UR4 ;  /* 0x00000004ff067899 */ /* 0x000fc40008011604 */
[----:B------:R-:W-:Y:S02]  /*3d60*/  USHF.R.U32.HI UR5, URZ, 0x4, UR7 ;  /* 0x00000004ff057899 */ /* 0x000fe40008011607 */
[----:B------:R-:W-:Y:S02]  /*3d70*/  USHF.R.S32.HI UR9, URZ, 0x1f, UR11 ;  /* 0x0000001fff097899 */ /* 0x000fe4000801140b */
[----:B------:R-:W-:Y:S02]  /*3d80*/  ULOP3.LUT UR6, UR6, 0x3fff, URZ, 0xc0, !UPT ;  /* 0x00003fff06067892 */ /* 0x000fe4000f8ec0ff */
[----:B------:R-:W-:Y:S02]  /*3d90*/  ULOP3.LUT UR5, UR5, 0x3fff, URZ, 0xc0, !UPT ;  /* 0x00003fff05057892 */ /* 0x000fe4000f8ec0ff */
[----:B------:R-:W-:Y:S02]  /*3da0*/  ULOP3.LUT UR8, UR8, 0x3fff, URZ, 0xc0, !UPT ;  /* 0x00003fff08087892 */ /* 0x000fe4000f8ec0ff */
[----:B------:R-:W-:-:S02]  /*3db0*/  ULEA.HI UR4, UR9, UR11, URZ, 0x8 ;  /* 0x0000000b09047291 */ /* 0x000fc4000f8f40ff */
[----:B------:R-:W-:Y:S02]  /*3dc0*/  ULOP3.LUT UR55, UR6, 0x10000, URZ, 0xfc, !UPT ;  /* 0x0001000006377892 */ /* 0x000fe4000f8efcff */
[----:B------:R-:W-:Y:S02]  /*3dd0*/  ULOP3.LUT UR10, UR10, 0x3fff, URZ, 0xc0, !UPT ;  /* 0x00003fff0a0a7892 */ /* 0x000fe4000f8ec0ff */
[----:B------:R-:W-:Y:S02]  /*3de0*/  ULOP3.LUT UR56, UR5, 0x10000, URZ, 0xfc, !UPT ;  /* 0x0001000005387892 */ /* 0x000fe4000f8efcff */
[----:B------:R-:W-:Y:S02]  /*3df0*/  ULOP3.LUT UR54, UR8, 0x10000, URZ, 0xfc, !UPT ;  /* 0x0001000008367892 */ /* 0x000fe4000f8efcff */
[----:B------:R-:W-:Y:S02]  /*3e00*/  USHF.R.S32.HI UR59, URZ, 0x8, UR4 ;  /* 0x00000008ff3b7899 */ /* 0x000fe40008011404 */
[----:B------:R-:W-:-:S02]  /*3e10*/  ULOP3.LUT UR53, UR10, 0x10000, URZ, 0xfc, !UPT ;  /* 0x000100000a357892 */ /* 0x000fc4000f8efcff */
[----:B------:R-:W-:Y:S01]  /*3e20*/  UISETP.LT.AND UP0, UPT, UR59, 0x1, UPT ;  /* 0x000000013b00788c */ /* 0x000fe2000bf01270 */
[----:B------:R-:W-:Y:S01]  /*3e30*/  UMOV UR40, URZ ;  /* 0x000000ff00287c82 */ /* 0x000fe20008000000 */
[----:B-1----:R-:W-:Y:S02]  /*3e40*/  R2UR UR28, R0 ;  /* 0x00000000001c72ca */ /* 0x002fe400000e0000 */
[----:B------:R-:W-:Y:S01]  /*3e50*/  USEL UR61, UR59, 0x1, !UP0 ;  /* 0x000000013b3d7887 */ /* 0x000fe2000c000000 */
[----:B------:R-:W-:Y:S01]  /*3e60*/  UMOV UR38, URZ ;  /* 0x000000ff00267c82 */ /* 0x000fe20008000000 */
[----:B------:R-:W-:-:S09]  /*3e70*/  UMOV UR36, URZ ;  /* 0x000000ff00247c82 */ /* 0x000fd20008000000 */
[----:B------:R-:W-:Y:S02]  /*3e80*/  UIADD3 UR51, UPT, UPT, UR28, 0x108, URZ ;  /* 0x000001081c337890 */ /* 0x000fe4000fffe0ff */
[----:B------:R-:W-:Y:S02]  /*3e90*/  UIADD3 UR46, UPT, UPT, UR28, -0x7fffff00, URZ ;  /* 0x800001001c2e7890 */ /* 0x000fe4000fffe0ff */
[----:B------:R-:W-:Y:S02]  /*3ea0*/  UIADD3 UR50, UPT, UPT, UR28, 0x100, URZ ;  /* 0x000001001c327890 */ /* 0x000fe4000fffe0ff */
[----:B------:R-:W-:Y:S02]  /*3eb0*/  UIADD3 UR48, UPT, UPT, UR28, 0x104, URZ ;  /* 0x000001041c307890 */ /* 0x000fe4000fffe0ff */
[----:B------:R-:W-:Y:S02]  /*3ec0*/  UIADD3 UR49, UPT, UPT, UR28, 0x10c, URZ ;  /* 0x0000010c1c317890 */ /* 0x000fe4000fffe0ff */
[----:B------:R-:W-:-:S02]  /*3ed0*/  UIADD3 UR47, UPT, UPT, UR28, -0x7ffffef8, URZ ;  /* 0x800001081c2f7890 */ /* 0x000fc4000fffe0ff */
[----:B------:R-:W-:Y:S02]  /*3ee0*/  UIADD3 UR44, UPT, UPT, UR28, -0x7ffffefc, URZ ;  /* 0x800001041c2c7890 */ /* 0x000fe4000fffe0ff */
[----:B------:R-:W-:Y:S02]  /*3ef0*/  UIADD3 UR45, UPT, UPT, UR28, -0x7ffffef4, URZ ;  /* 0x8000010c1c2d7890 */ /* 0x000fe4000fffe0ff */
[----:B------:R-:W-:Y:S02]  /*3f00*/  USHF.R.U32.HI UR6, URZ, 0x1a, UR51 ;  /* 0x0000001aff067899 */ /* 0x000fe40008011633 */
[----:B------:R-:W-:Y:S02]  /*3f10*/  USHF.R.U32.HI UR5, URZ, 0x11, UR46 ;  /* 0x00000011ff057899 */ /* 0x000fe4000801162e */
[----:B------:R-:W-:Y:S02]  /*3f20*/  USHF.R.U32.HI UR7, URZ, 0x11, UR50 ;  /* 0x00000011ff077899 */ /* 0x000fe40008011632 */
[----:B------:R-:W-:-:S02]  /*3f30*/  USHF.R.U32.HI UR8, URZ, 0x11, UR48 ;  /* 0x00000011ff087899 */ /* 0x000fc40008011630 */
[----:B------:R-:W-:Y:S02]  /*3f40*/  USHF.R.U32.HI UR4, URZ, 0x1a, UR47 ;  /* 0x0000001aff047899 */ /* 0x000fe4000801162f */
[----:B------:R-:W-:Y:S02]  /*3f50*/  USHF.R.U32.HI UR9, URZ, 0x1a, UR49 ;  /* 0x0000001aff097899 */ /* 0x000fe40008011631 */
[----:B------:R-:W-:Y:S02]  /*3f60*/  USHF.R.U32.HI UR11, URZ, 0x11, UR44 ;  /* 0x00000011ff0b7899 */ /* 0x000fe4000801162c */
[----:B------:R-:W-:Y:S02]  /*3f70*/  USHF.R.U32.HI UR12, URZ, 0x1a, UR45 ;  /* 0x0000001aff0c7899 */ /* 0x000fe4000801162d */
[----:B------:R-:W-:Y:S02]  /*3f80*/  ULOP3.LUT UR42, UR6, 0x30, URZ, 0xc0, !UPT ;  /* 0x00000030062a7892 */ /* 0x000fe4000f8ec0ff */
[----:B------:R-:W-:-:S02]  /*3f90*/  ULOP3.LUT UR10, UR5, 0x6000, URZ, 0xc0, !UPT ;  /* 0x00006000050a7892 */ /* 0x000fc4000f8ec0ff */
[----:B------:R-:W-:Y:S02]  /*3fa0*/  ULOP3.LUT UR13, UR7, 0x6000, URZ, 0xc0, !UPT ;  /* 0x00006000070d7892 */ /* 0x000fe4000f8ec0ff */
[----:B------:R-:W-:Y:S02]  /*3fb0*/  ULOP3.LUT UR5, UR8, 0x6000, URZ, 0xc0, !UPT ;  /* 0x0000600008057892 */ /* 0x000fe4000f8ec0ff */
[----:B------:R-:W-:Y:S02]  /*3fc0*/  ULOP3.LUT UR4, UR4, 0x30, URZ, 0xc0, !UPT ;  /* 0x0000003004047892 */ /* 0x000fe4000f8ec0ff */
[----:B------:R-:W-:Y:S02]  /*3fd0*/  ULOP3.LUT UR8, UR9, 0x30, URZ, 0xc0, !UPT ;  /* 0x0000003009087892 */ /* 0x000fe4000f8ec0ff */
        /* <DEDUP_REMOVED lines=10> */
[----:B------:R-:W-:Y:S02]  /*4080*/  UPRMT UR43, UR42, 0x5410, UR13 ;  /* 0x000054102a2b7896 */ /* 0x000fe4000800000d */
[----:B------:R-:W-:Y:S02]  /*4090*/  UPRMT UR41, UR4, 0x5410, UR10 ;  /* 0x0000541004297896 */ /* 0x000fe4000800000a */
[----:B------:R-:W-:Y:S02]  /*40a0*/  UPRMT UR39, UR8, 0x5410, UR5 ;  /* 0x0000541008277896 */ /* 0x000fe40008000005 */
[----:B------:R-:W-:Y:S01]  /*40b0*/  UPRMT UR37, UR6, 0x5410, UR7 ;  /* 0x0000541006257896 */ /* 0x000fe20008000007 */
[----:B------:R-:W-:-:S11]  /*40c0*/  UMOV UR42, URZ ;  /* 0x000000ff002a7c82 */ /* 0x000fd60008000000 */
.L_x_81:
[C---:B------:R-:W-:Y:S02]  /*40d0*/  LEA R0, R8.reuse, UR34, 0x3 ;  /* 0x0000002208007c11 */ /* 0x040fe4000f8e18ff */
[----:B------:R-:W-:Y:S02]  /*40e0*/  SHF.L.U32 R5, R3, 0x1f, RZ ;  /* 0x0000001f03057819 */ /* 0x000fe400000006ff */
[----:B------:R-:W-:Y:S02]  /*40f0*/  LEA R4, R8, UR34, 0x4 ;  /* 0x0000002208047c11 */ /* 0x000fe4000f8e20ff */
[----:B------:R-:W1:Y:S02]  /*4100*/  SYNCS.PHASECHK.TRANS64.TRYWAIT P0, [R0+URZ+0xc0], R5 ;  /* 0x0000c005000075a7 */ /* 0x000e6400080011ff */
[----:B-1-3--:R-:W-:Y:S05]  /*4110*/  @!P0 BRA `(.L_x_74) ;  /* 0x0000006400f08947 */ /* 0x00afea0003800000 */
.L_x_178:
[----:B-1----:R-:W1:Y:S01]  /*4120*/  LDS.128 R4, [R4+0x130] ;  /* 0x0001300004047984 */ /* 0x002e620000000c00 */
[----:B------:R-:W-:Y:S02]  /*4130*/  VIADD R0, R0, 0xd0 ;  /* 0x000000d000007836 */ /* 0x000fe40000000000 */
[----:B------:R-:W-:Y:S01]  /*4140*/  VIADD R8, R8, 0x1 ;  /* 0x0000000108087836 */ /* 0x000fe20000000000 */
[----:B------:R-:W-:Y:S01]  /*4150*/  @!PT LDS RZ, [RZ] ;  /* 0x00000000fffff984 */ /* 0x000fe20000000800 */
[----:B------:R-:W-:Y:S01]  /*4160*/  @!PT LDS RZ, [RZ] ;  /* 0x00000000fffff984 */ /* 0x000fe20000000800 */
[----:B------:R-:W-:Y:S01]  /*4170*/  @!PT LDS RZ, [RZ] ;  /* 0x00000000fffff984 */ /* 0x000fe20000000800 */
[----:B------:R-:W-:Y:S01]  /*4180*/  @!PT LDS RZ, [RZ] ;  /* 0x00000000fffff984 */ /* 0x000fe20000000800 */
[----:B------:R2:W-:Y:S06]  /*4190*/  MEMBAR.ALL.CTA ;  /* 0x0000000000007992 */ /* 0x0005ec0000008000 */
[----:B--2---:R-:W2:Y:S01]  /*41a0*/  FENCE.VIEW.ASYNC.S ;  /* 0x00000000000073c6 */ /* 0x004ea20000000000 */
[----:B------:R-:W-:-:S04]  /*41b0*/  PRMT R0, RZ, 0x654, R0 ;  /* 0x00000654ff007816 */ /* 0x000fc80000000000 */
[----:B--2---:R2:W-:Y:S01]  /*41c0*/  SYNCS.ARRIVE.TRANS64.RED.A1T0 RZ, [R0+URZ], RZ ;  /* 0x000000ff00ff79a7 */ /* 0x0045e200081004ff */
[----:B-1----:R-:W-:Y:S01]  /*41d0*/  LOP3.LUT P1, RZ, R6, 0x1, RZ, 0xc0, !PT ;  /* 0x0000000106ff7812 */ /* 0x002fe2000782c0ff */
[----:B--2---:R-:W-:-:S12]  /*41e0*/  BRA.U UP2, `(.L_x_75) ;  /* 0x00000005023c7547 */ /* 0x004fd8000b800000 */
[----:B------:R-:W1:Y:S01]  /*41f0*/  LDCU UR4, c[0x0][0x38c] ;  /* 0x00007180ff0477ac */ /* 0x000e620008000800 */
[----:B------:R-:W-:Y:S02]  /*4200*/  PLOP3.LUT P2, PT, PT, PT, PT, 0x80, 0x8 ;  /* 0x000000000008781c */ /* 0x000fe40003f4f070 */
[----:B------:R-:W-:Y:S01]  /*4210*/  SHF.L.U32 R5, R9, 0x1f, RZ ;  /* 0x0000001f09057819 */ /* 0x000fe200000006ff */
[----:B------:R-:W-:Y:S02]  /*4220*/  ULEA UR58, UR57, UR34, 0x3 ;  /* 0x00000022393a7291 */ /* 0x000fe4000f8e18ff */
[----:B------:R-:W-:Y:S02]  /*4230*/  ULEA UR29, UR57, UR28, 0x7 ;  /* 0x0000001c391d7291 */ /* 0x000fe4000f8e38ff */
[----:B-1----:R-:W-:-:S06]  /*4240*/  UISETP.GE.AND UP0, UPT, UR4, 0x1, UPT ;  /* 0x000000010400788c */ /* 0x002fcc000bf06270 */
[----:B------:R-:W-:-:S05]  /*4250*/  PLOP3.LUT P0, PT, PT, PT, UP0, 0x80, 0x8 ;  /* 0x000000000008781c */ /* 0x000fca0003f0f008 */
[----:B------:R-:W-:-:S08]  /*4260*/  @UP0 ULEA UR4, UR31, UR34, 0x3 ;  /* 0x000000221f040291 */ /* 0x000fd0000f8e18ff */
[----:B------:R-:W-:-:S04]  /*4270*/  @P0 SHF.L.U32 R0, R2, 0x1f, RZ ;  /* 0x0000001f02000819 */ /* 0x000fc800000006ff */
[----:B------:R1:W2:Y:S01]  /*4280*/  @P0 SYNCS.PHASECHK.TRANS64.TRYWAIT P2, [UR4], R0 ;  /* 0x00000000ff0005a7 */ /* 0x0002a20008041104 */
[----:B------:R-:W3:Y:S02]  /*4290*/  SYNCS.PHASECHK.TRANS64.TRYWAIT P0, [UR58+0xf0], R5 ;  /* 0x0000f005ff0075a7 */ /* 0x000ee4000800113a */
[----:B-123--:R-:W-:Y:S05]  /*42a0*/  @!P0 BRA `(.L_x_76) ;  /* 0x0000006400a08947 */ /* 0x00efea0003800000 */
.L_x_180:
[----:B------:R-:W-:Y:S01]  /*42b0*/  UMOV UR35, UR30 ;  /* 0x0000001e00237c82 */ /* 0x000fe20008000000 */
[----:B------:R-:W-:Y:S05]  /*42c0*/  BRA.U !UP0, `(.L_x_77) ;  /* 0x0000000108f47547 */ /* 0x000fea000b800000 */
[----:B------:R-:W-:Y:S01]  /*42d0*/  UIADD3 UR35, UPT, UPT, UR61, UR30, URZ ;  /* 0x0000001e3d237290 */ /* 0x000fe2000fffe0ff */
[----:B------:R-:W-:Y:S01]  /*42e0*/  UMOV UR11, URZ ;  /* 0x000000ff000b7c82 */ /* 0x000fe20008000000 */
[----:B------:R-:W-:Y:S01]  /*42f0*/  UMOV UR32, UR59 ;  /* 0x0000003b00207c82 */ /* 0x000fe20008000000 */
[----:B------:R-:W-:-:S09]  /*4300*/  UMOV UR9, UR31 ;  /* 0x0000001f00097c82 */ /* 0x000fd20008000000 */
.L_x_80:
[----:B--2---:R-:W-:Y:S01]  /*4310*/  ULEA UR7, UR9, UR34, 0x3 ;  /* 0x0000002209077291 */ /* 0x004fe2000f8e18ff */
[----:B---3--:R-:W-:Y:S11]  /*4320*/  @P2 BRA `(.L_x_78) ;  /* 0x00000000000c2947 */ /* 0x008ff60003800000 */
[----:B-1----:R-:W-:Y:S04]  /*4330*/  SHF.L.U32 R5, R2, 0x1f, RZ ;  /* 0x0000001f02057819 */ /* 0x002fe800000006ff */
[----:B------:R-:W1:Y:S02]  /*4340*/  SYNCS.PHASECHK.TRANS64.TRYWAIT P0, [UR7], R5 ;  /* 0x00000005ff0075a7 */ /* 0x000e640008001107 */
[----:B-1----:R-:W-:Y:S05]  /*4350*/  @!P0 BRA `(.L_x_79) ;  /* 0x00000064008c8947 */ /* 0x002fea0003800000 */
.L_x_78:
[----:B------:R-:W-:Y:S01]  /*4360*/  UISETP.NE.AND UP0, UPT, UR32, 0x1, UPT ;  /* 0x000000012000788c */ /* 0x000fe2000bf05270 */
[----:B------:R-:W-:Y:S01]  /*4370*/  PLOP3.LUT P2, PT, PT, PT, PT, 0x80, 0x8 ;  /* 0x000000000008781c */ /* 0x000fe20003f4f070 */
[----:B------:R-:W-:Y:S02]  /*4380*/  UIADD3 UR4, UPT, UPT, UR9, 0x1, URZ ;  /* 0x0000000109047890 */ /* 0x000fe4000fffe0ff */
[----:B------:R-:W-:Y:S02]  /*4390*/  ULEA UR10, UR9, UR55, 0x6 ;  /* 0x00000037090a7291 */ /* 0x000fe4000f8e30ff */
[----:B------:R-:W-:Y:S01]  /*43a0*/  UISETP.NE.AND UP1, UPT, UR4, 0x7, UPT ;  /* 0x000000070400788c */ /* 0x000fe2000bf25270 */
[----:B------:R-:W-:Y:S01]  /*43b0*/  PLOP3.LUT P0, PT, PT, PT, UP0, 0x80, 0x8 ;  /* 0x000000000008781c */ /* 0x000fe20003f0f008 */
[----:B------:R-:W-:Y:S02]  /*43c0*/  ULEA UR8, UR9, UR56, 0x6 ;  /* 0x0000003809087291 */ /* 0x000fe4000f8e30ff */
[----:B------:R-:W-:Y:S02]  /*43d0*/  USEL UR5, URZ, 0x1, UP1 ;  /* 0x00000001ff057887 */ /* 0x000fe40008800000 */
[----:B------:R-:W-:Y:S02]  /*43e0*/  USEL UR31, UR4, URZ, UP1 ;  /* 0x000000ff041f7287 */ /* 0x000fe40008800000 */
[----:B------:R-:W-:Y:S02]  /*43f0*/  ULEA UR6, UR9, UR54, 0x9 ;  /* 0x0000003609067291 */ /* 0x000fe4000f8e48ff */
[----:B------:R-:W-:Y:S01]  /*4400*/  @UP0 ULEA UR4, UR31, UR34, 0x3 ;  /* 0x000000221f040291 */ /* 0x000fe2000f8e18ff */
[----:B------:R-:W-:Y:S01]  /*4410*/  LOP3.LUT R2, R2, UR5, RZ, 0x3c, !PT ;  /* 0x0000000502027c12 */ /* 0x000fe2000f8e3cff */
[----:B------:R-:W-:Y:S02]  /*4420*/  UIADD3 UR26, UPT, UPT, UR10, 0x20, URZ ;  /* 0x000000200a1a7890 */ /* 0x000fe4000fffe0ff */
[----:B------:R-:W-:Y:S01]  /*4430*/  UISETP.NE.U32.AND UP0, UPT, UR11, URZ, UPT ;  /* 0x000000ff0b00728c */ /* 0x000fe2000bf05070 */
[----:B-1----:R-:W-:Y:S01]  /*4440*/  @P0 SHF.L.U32 R0, R2, 0x1f, RZ ;  /* 0x0000001f02000819 */ /* 0x002fe200000006ff */
[----:B------:R-:W-:Y:S02]  /*4450*/  UIADD3 UR24, UPT, UPT, UR8, 0x20, URZ ;  /* 0x0000002008187890 */ /* 0x000fe4000fffe0ff */
[----:B------:R-:W-:Y:S01]  /*4460*/  UIADD3 UR22, UPT, UPT, UR6, 0x2, URZ ;  /* 0x0000000206167890 */ /* 0x000fe2000fffe0ff */
[----:B------:R2:W3:Y:S01]  /*4470*/  @P0 SYNCS.PHASECHK.TRANS64.TRYWAIT P2, [UR4], R0 ;  /* 0x00000000ff0005a7 */ /* 0x0004e20008041104 */
[----:B------:R-:W-:Y:S02]  /*4480*/  ULEA UR4, UR9, UR53, 0xa ;  /* 0x0000003509047291 */ /* 0x000fe4000f8e50ff */
[----:B------:R-:W-:Y:S02]  /*4490*/  UIADD3 UR18, UPT, UPT, UR6, 0x4, URZ ;  /* 0x0000000406127890 */ /* 0x000fe4000fffe0ff */
[----:B------:R-:W-:Y:S02]  /*44a0*/  UIADD3 UR20, UPT, UPT, UR4, 0x2, URZ ;  /* 0x0000000204147890 */ /* 0x000fe4000fffe0ff */
[----:B------:R-:W-:Y:S02]  /*44b0*/  UIADD3 UR16, UPT, UPT, UR4, 0x4, URZ ;  /* 0x0000000404107890 */ /* 0x000fe4000fffe0ff */
[----:B------:R-:W-:Y:S02]  /*44c0*/  UIADD3 UR14, UPT, UPT, UR6, 0x6, URZ ;  /* 0x00000006060e7890 */ /* 0x000fe4000fffe0ff */
[----:B------:R-:W-:Y:S02]  /*44d0*/  UIADD3 UR12, UPT, UPT, UR4, 0x6, URZ ;  /* 0x00000006040c7890 */ /* 0x000fe4000fffe0ff */
[----:B------:R-:W-:Y:S02]  /*44e0*/  UIADD3 UR33, UPT, UPT, UR7, 0x38, URZ ;  /* 0x0000003807217890 */ /* 0x000fe4000fffe0ff */
[----:B------:R-:W-:Y:S02]  /*44f0*/  UIADD3 UR30, UPT, UPT, UR30, 0x1, URZ ;  /* 0x000000011e1e7890 */ /* 0x000fe4000fffe0ff */
[----:B------:R-:W-:Y:S01]  /*4500*/  UIADD3 UR32, UPT, UPT, UR32, -0x1, URZ ;  /* 0xffffffff20207890 */ /* 0x000fe2000fffe0ff */
[----:B------:R-:W-:Y:S01]  /*4510*/  UMOV UR11, 0x4008 ;  /* 0x00004008000b7882 */ /* 0x000fe20000000000 */
[----:B------:R-:W-:Y:S01]  /*4520*/  UMOV UR27, 0x4008 ;  /* 0x00004008001b7882 */ /* 0x000fe20000000000 */
[----:B------:R1:W-:Y:S01]  /*4530*/  UTCCP.T.S.2CTA.4x32dp128bit tmem[UR28+0x100], gdesc[UR10] ;  /* 0x0001000a1c0079e7 */ /* 0x0003e20009300000 */
[----:B------:R-:W-:Y:S01]  /*4540*/  UTCCP.T.S.2CTA.4x32dp128bit tmem[UR28+0x104], gdesc[UR26] ;  /* 0x0001041a1c0079e7 */ /* 0x000fe20009300000 */
[----:B------:R-:W-:Y:S01]  /*4550*/  UMOV UR9, 0x4008 ;  /* 0x0000400800097882 */ /* 0x000fe20000000000 */
[----:B------:R-:W-:Y:S01]  /*4560*/  UMOV UR25, 0x4008 ;  /* 0x0000400800197882 */ /* 0x000fe20000000000 */
[----:B------:R4:W-:Y:S01]  /*4570*/  UTCCP.T.S.2CTA.4x32dp128bit tmem[UR28+0x108], gdesc[UR8] ;  /* 0x000108081c0079e7 */ /* 0x0009e20009300000 */
[----:B------:R2:W-:Y:S01]  /*4580*/  UTCCP.T.S.2CTA.4x32dp128bit tmem[UR28+0x10c], gdesc[UR24] ;  /* 0x00010c181c0079e7 */ /* 0x0005e20009300000 */
[----:B------:R-:W-:Y:S01]  /*4590*/  UMOV UR7, 0x40004040 ;  /* 0x4000404000077882 */ /* 0x000fe20000000000 */
[----:B------:R-:W-:Y:S01]  /*45a0*/  UMOV UR5, 0x40004040 ;  /* 0x4000404000057882 */ /* 0x000fe20000000000 */
[----:B------:R-:W-:Y:S01]  /*45b0*/  UMOV UR23, 0x40004040 ;  /* 0x4000404000177882 */ /* 0x000fe20000000000 */
[----:B------:R2:W-:Y:S01]  /*45c0*/  UTCOMMA.2CTA gdesc[UR4], gdesc[UR6], tmem[UR29], tmem[UR42], idesc[UR43], tmem[UR50], UP0 ;  /* 0xc0322a06040075ea */ /* 0x0005e2000820001d */
[----:B------:R-:W-:Y:S01]  /*45d0*/  UISETP.NE.AND UP0, UPT, UR30, UR35, UPT ;  /* 0x000000231e00728c */ /* 0x000fe2000bf05270 */
[----:B------:R-:W-:Y:S01]  /*45e0*/  UMOV UR21, 0x40004040 ;  /* 0x4000404000157882 */ /* 0x000fe20000000000 */
[----:B------:R-:W-:Y:S01]  /*45f0*/  UMOV UR19, 0x40004040 ;  /* 0x4000404000137882 */ /* 0x000fe20000000000 */
[----:B------:R2:W-:Y:S01]  /*4600*/  UTCOMMA.2CTA gdesc[UR20], gdesc[UR22], tmem[UR29], tmem[UR40], idesc[UR41], tmem[UR46], UPT ;  /* 0xc02e2816140075ea */ /* 0x0005e2000ba0001d */
[----:B------:R-:W-:Y:S01]  /*4610*/  UMOV UR17, 0x40004040 ;  /* 0x4000404000117882 */ /* 0x000fe20000000000 */
[----:B------:R-:W-:Y:S01]  /*4620*/  UMOV UR15, 0x40004040 ;  /* 0x40004040000f7882 */ /* 0x000fe20000000000 */
[----:B------:R2:W-:Y:S01]  /*4630*/  UTCOMMA.2CTA gdesc[UR16], gdesc[UR18], tmem[UR29], tmem[UR38], idesc[UR39], tmem[UR48], UPT ;  /* 0xc0302612100075ea */ /* 0x0005e2000ba0001d */
[----:B------:R-:W-:Y:S02]  /*4640*/  UMOV UR13, 0x40004040 ;  /* 0x40004040000d7882 */ /* 0x000fe40000000000 */
[----:B------:R2:W-:Y:S01]  /*4650*/  UTCOMMA.2CTA gdesc[UR12], gdesc[UR14], tmem[UR29], tmem[UR36], idesc[UR37], tmem[UR44], UPT ;  /* 0xc02c240e0c0075ea */ /* 0x0005e2000ba0001d */
[----:B------:R2:W-:Y:S01]  /*4660*/  UTCBAR.2CTA.MULTICAST [UR33], URZ, UR52 ;  /* 0x000000ff210073e9 */ /* 0x0005e20008200834 */
[----:B-1----:R-:W-:Y:S01]  /*4670*/  UMOV UR11, 0x1 ;  /* 0x00000001000b7882 */ /* 0x002fe20000000000 */
[----:B----4-:R-:W-:Y:S01]  /*4680*/  UMOV UR9, UR31 ;  /* 0x0000001f00097c82 */ /* 0x010fe20008000000 */
[----:B------:R-:W-:Y:S05]  /*4690*/  BRA.U UP0, `(.L_x_80) ;  /* 0xfffffffd001c7547 */ /* 0x000fea000b83ffff */
.L_x_77:
[----:B--2---:R-:W-:Y:S01]  /*46a0*/  UIADD3 UR4, UPT, UPT, UR58, 0xe0, URZ ;  /* 0x000000e03a047890 */ /* 0x004fe2000fffe0ff */
[----:B------:R-:W-:-:S08]  /*46b0*/  UMOV UR30, UR35 ;  /* 0x00000023001e7c82 */ /* 0x000fd00008000000 */
[----:B------:R2:W-:Y:S01]  /*46c0*/  UTCBAR.2CTA.MULTICAST [UR4], URZ, UR60 ;  /* 0x000000ff040073e9 */ /* 0x0005e2000820083c */
[----:B------:R-:W-:Y:S02]  /*46d0*/  NOP ;  /* 0x0000000000007918 */ /* 0x000fe40000000000 */
.L_x_75:
[----:B--2---:R-:W-:Y:S01]  /*46e0*/  UIADD3 UR4, UPT, UPT, UR57, 0x1, URZ ;  /* 0x0000000139047890 */ /* 0x004fe2000fffe0ff */
[----:B------:R-:W-:-:S03]  /*46f0*/  ISETP.NE.AND P0, PT, R8, 0x2, PT ;  /* 0x000000020800780c */ /* 0x000fc60003f05270 */
[----:B------:R-:W-:Y:S01]  /*4700*/  UISETP.NE.AND UP0, UPT, UR4, 0x2, UPT ;  /* 0x000000020400788c */ /* 0x000fe2000bf05270 */
[----:B-1----:R-:W-:Y:S02]  /*4710*/  SEL R0, RZ, 0x1, P0 ;  /* 0x00000001ff007807 */ /* 0x002fe40000000000 */
[----:B------:R-:W-:Y:S01]  /*4720*/  SEL R8, R8, RZ, P0 ;  /* 0x000000ff08087207 */ /* 0x000fe20000000000 */
[----:B------:R-:W-:Y:S01]  /*4730*/  USEL UR5, URZ, 0x1, UP0 ;  /* 0x00000001ff057887 */ /* 0x000fe20008000000 */
[----:B------:R-:W-:Y:S01]  /*4740*/  LOP3.LUT R3, R3, R0, RZ, 0x3c, !PT ;  /* 0x0000000003037212 */ /* 0x000fe200078e3cff */
[----:B------:R-:W-:-:S04]  /*4750*/  USEL UR57, UR4, URZ, UP0 ;  /* 0x000000ff04397287 */ /* 0x000fc80008000000 */
[----:B------:R-:W-:Y:S01]  /*4760*/  LOP3.LUT R9, R9, UR5, RZ, 0x3c, !PT ;  /* 0x0000000509097c12 */ /* 0x000fe2000f8e3cff */
[----:B------:R-:W-:Y:S07]  /*4770*/  @P1 BRA `(.L_x_81) ;  /* 0xfffffff800541947 */ /* 0x000fee000383ffff */
[----:B------:R-:W1:Y:S01]  /*4780*/  S2UR UR8, SR_CgaCtaId ;  /* 0x00000000000879c3 */ /* 0x000e620000008800 */
[----:B------:R-:W-:Y:S01]  /*4790*/  ELECT P0, URZ, PT ;  /* 0x0000000000ff782f */ /* 0x000fe20003800000 */
[----:B------:R-:W-:Y:S01]  /*47a0*/  HFMA2 R0, -RZ, RZ, 0, 5.9604644775390625e-08 ;  /* 0x00000001ff007431 */ /* 0x000fe200000001ff */
[----:B------:R-:W-:-:S05]  /*47b0*/  UMOV UR4, 0x40 ;  /* 0x0000004000047882 */ /* 0x000fca0000000000 */
[----:B------:R-:W-:Y:S01]  /*47c0*/  UVIRTCOUNT.DEALLOC.SMPOOL 0x80 ;  /* 0x000000800000784c */ /* 0x000fe20000000000 */
[----:B------:R-:W-:Y:S02]  /*47d0*/  UISETP.NE.AND UP0, UPT, UR62, URZ, UPT ;  /* 0x000000ff3e00728c */ /* 0x000fe4000bf05270 */
[----:B-1----:R-:W-:-:S09]  /*47e0*/  ULEA UR8, UR8, UR4, 0x18 ;  /* 0x0000000408087291 */ /* 0x002fd2000f8ec0ff */
[----:B------:R1:W-:Y:S01]  /*47f0*/  @P0 STS.U8 [UR8+0x1c], R0 ;  /* 0x00001c00ff000988 */ /* 0x0003e20008000008 */
[----:B------:R-:W-:Y:S05]  /*4800*/  BRA.U UP0, `(.L_x_82) ;  /* 0x0000000100587547 */ /* 0x000fea000b800000 */
[----:B------:R-:W-:Y:S01]  /*4810*/  UIADD3 UR5, UPT, UPT, UR34, 0xf0, URZ ;  /* 0x000000f022057890 */ /* 0x000fe2000fffe0ff */
[----:B------:R-:W-:-:S03]  /*4820*/  SHF.L.U32 R3, R9, 0x1f, RZ ;  /* 0x0000001f09037819 */ /* 0x000fc600000006ff */
[----:B------:R-:W-:-:S09]  /*4830*/  ULEA UR4, UR57, UR5, 0x3 ;  /* 0x0000000539047291 */ /* 0x000fd2000f8e18ff */
[----:B------:R-:W2:Y:S02]  /*4840*/  SYNCS.PHASECHK.TRANS64.TRYWAIT P0, [UR4], R3 ;  /* 0x00000003ff0075a7 */ /* 0x000ea40008001104 */
[----:B--2---:R-:W-:Y:S05]  /*4850*/  @!P0 BRA `(.L_x_83) ;  /* 0x0000006000648947 */ /* 0x004fea0003800000 */
.L_x_183:
[----:B------:R-:W-:-:S04]  /*4860*/  UIADD3 UR4, UPT, UPT, UR57, 0x1, URZ ;  /* 0x0000000139047890 */ /* 0x000fc8000fffe0ff */
[----:B------:R-:W-:-:S04]  /*4870*/  UISETP.NE.AND UP1, UPT, UR4, 0x2, UPT ;  /* 0x000000020400788c */ /* 0x000fc8000bf25270 */
[----:B------:R-:W-:Y:S02]  /*4880*/  USEL UR6, URZ, 0x1, UP1 ;  /* 0x00000001ff067887 */ /* 0x000fe40008800000 */
[----:B------:R-:W-:-:S04]  /*4890*/  USEL UR4, UR4, URZ, UP1 ;  /* 0x000000ff04047287 */ /* 0x000fc80008800000 */
[----:B------:R-:W-:Y:S01]  /*48a0*/  ULEA UR4, UR4, UR5, 0x3 ;  /* 0x0000000504047291 */ /* 0x000fe2000f8e18ff */
[----:B-1----:R-:W-:-:S04]  /*48b0*/  LOP3.LUT R3, R9, UR6, RZ, 0x3c, !PT ;  /* 0x0000000609037c12 */ /* 0x002fc8000f8e3cff */
[----:B------:R-:W-:Y:S01]  /*48c0*/  SHF.L.U32 R3, R3, 0x1f, RZ ;  /* 0x0000001f03037819 */ /* 0x000fe200000006ff */
[----:B------:R-:W-:-:S04]  /*48d0*/  IMAD.U32 R0, RZ, RZ, UR4 ;  /* 0x00000004ff007e24 */ /* 0x000fc8000f8e00ff */
[----:B------:R1:W2:Y:S03]  /*48e0*/  SYNCS.PHASECHK.TRANS64.TRYWAIT P0, [R0+URZ], R3 ;  /* 0x00000003000075a7 */ /* 0x0002a600080011ff */
[----:B--2---:R-:W-:Y:S05]  /*48f0*/  @!P0 NANOSLEEP.SYNCS 0x989680 ;  /* 0x009896800000895d */ /* 0x004fea0003900000 */
[----:B------:R-:W2:Y:S02]  /*4900*/  @!P0 SYNCS.PHASECHK.TRANS64 P0, [R0+URZ], R3 ;  /* 0x00000003000085a7 */ /* 0x000ea400080010ff */
[----:B--2---:R-:W-:Y:S05]  /*4910*/  @P0 BRA `(.L_x_84) ;  /* 0x0000000000200947 */ /* 0x004fea0003800000 */
.L_x_85:
[----:B--2---:R2:W4:Y:S02]  /*4920*/  SYNCS.PHASECHK.TRANS64.TRYWAIT P0, [R0+URZ], R3 ;  /* 0x00000003000075a7 */ /* 0x00452400080011ff */
[----:B----4-:R-:W-:Y:S05]  /*4930*/  @!P0 NANOSLEEP.SYNCS 0x989680 ;  /* 0x009896800000895d */ /* 0x010fea0003900000 */
[----:B------:R-:W4:Y:S02]  /*4940*/  @!P0 SYNCS.PHASECHK.TRANS64 P0, [R0+URZ], R3 ;  /* 0x00000003000085a7 */ /* 0x000f2400080010ff */
[----:B----4-:R-:W-:Y:S05]  /*4950*/  @!P0 BRA `(.L_x_85) ;  /* 0xfffffffc00f08947 */ /* 0x010fea000383ffff */
[----:B------:R-:W-:Y:S05]  /*4960*/  BRA `(.L_x_84) ;  /* 0x00000000000c7947 */ /* 0x000fea0003800000 */
.L_x_82:
[----:B------:R-:W-:-:S04]  /*4970*/  UIADD3 UR4, UPT, UPT, UR34, 0x120, URZ ;  /* 0x0000012022047890 */ /* 0x000fc8000fffe0ff */
[----:B------:R-:W-:-:S09]  /*4980*/  UPRMT UR4, UR64, 0x654, UR4 ;  /* 0x0000065440047896 */ /* 0x000fd20008000004 */
[----:B------:R-:W-:Y:S03]  /*4990*/  SYNCS.ARRIVE.TRANS64.RED.A1T0 RZ, [UR4], RZ ;  /* 0x000000ffffff79a7 */ /* 0x000fe60008100404 */
.L_x_84:
[----:B-12---:R-:W-:Y:S01]  /*49a0*/  SHF.L.U32 R3, RZ, 0x1f, RZ ;  /* 0x0000001fff037819 */ /* 0x006fe200000006ff */
[----:B------:R-:W-:Y:S01]  /*49b0*/  UIADD3 UR4, UPT, UPT, UR34, 0x120, URZ ;  /* 0x0000012022047890 */ /* 0x000fe2000fffe0ff */
[----:B------:R-:W-:Y:S02]  /*49c0*/  PLOP3.LUT P0, PT, PT, PT, UP0, 0x80, 0x8 ;  /* 0x000000000008781c */ /* 0x000fe40003f0f008 */
[----:B------:R-:W1:Y:S02]  /*49d0*/  SYNCS.PHASECHK.TRANS64.TRYWAIT P1, [UR34+0x120], R3 ;  /* 0x00012003ff0075a7 */ /* 0x000e640008021122 */
[----:B-1----:R-:W-:Y:S09]  /*49e0*/  @!P1 BRA `(.L_x_86) ;  /* 0x0000006000189947 */ /* 0x002ff20003800000 */
.L_x_185:
[----:B------:R-:W-:Y:S01]  /*49f0*/  @!UP0 UPRMT UR4, UR64, 0x654, UR4 ;  /* 0x0000065440048896 */ /* 0x000fe20008000004 */
[----:B------:R-:W-:Y:S01]  /*4a00*/  UMOV UR5, 0xffff ;  /* 0x0000ffff00057882 */ /* 0x000fe20000000000 */
[----:B------:R-:W-:-:S07]  /*4a10*/  UMOV UR6, 0x1 ;  /* 0x0000000100067882 */ /* 0x000fce0000000000 */
[----:B------:R-:W-:Y:S01]  /*4a20*/  @!P0 SYNCS.ARRIVE.TRANS64.RED.A1T0 RZ, [UR4], RZ ;  /* 0x000000ffffff89a7 */ /* 0x000fe20008100404 */
[----:B------:R-:W-:Y:S01]  /*4a30*/  NOP ;  /* 0x0000000000007918 */ /* 0x000fe20000000000 */
[----:B-1----:R-:W1:Y:S01]  /*4a40*/  LDS R0, [UR8+0x14] ;  /* 0x00001408ff007984 */ /* 0x002e620008000800 */
[----:B------:R-:W-:-:S04]  /*4a50*/  ULOP3.LUT UR4, UR28, 0xffff, URZ, 0xc0, !UPT ;  /* 0x0000ffff1c047892 */ /* 0x000fc8000f8ec0ff */
[----:B------:R-:W-:-:S04]  /*4a60*/  USHF.R.U32.HI UR4, URZ, 0x5, UR4 ;  /* 0x00000005ff047899 */ /* 0x000fc80008011604 */
[----:B------:R-:W-:Y:S02]  /*4a70*/  USHF.L.U32 UR5, UR5, UR4, URZ ;  /* 0x0000000405057299 */ /* 0x000fe400080006ff */
[----:B------:R-:W-:-:S04]  /*4a80*/  USHF.L.U32 UR4, UR6, UR4, URZ ;  /* 0x0000000406047299 */ /* 0x000fc800080006ff */
[----:B-1----:R-:W-:-:S04]  /*4a90*/  LOP3.LUT R0, R0, UR5, RZ, 0xc0, !PT ;  /* 0x0000000500007c12 */ /* 0x002fc8000f8ec0ff */
[----:B------:R-:W-:-:S13]  /*4aa0*/  ISETP.NE.AND P0, PT, R0, UR5, PT ;  /* 0x0000000500007c0c */ /* 0x000fda000bf05270 */
[----:B------:R-:W-:Y:S05]  /*4ab0*/  @P0 BRA `(.L_x_87) ;  /* 0x0000000000580947 */ /* 0x000fea0003800000 */
[----:B------:R-:W1:Y:S02]  /*4ac0*/  LDS R0, [UR8+0x18] ;  /* 0x00001808ff007984 */ /* 0x000e640008000800 */
[----:B-1----:R-:W-:-:S04]  /*4ad0*/  LOP3.LUT R0, R0, UR4, RZ, 0xc0, !PT ;  /* 0x0000000400007c12 */ /* 0x002fc8000f8ec0ff */
[----:B------:R-:W-:-:S13]  /*4ae0*/  ISETP.NE.AND P0, PT, R0, UR4, PT ;  /* 0x0000000400007c0c */ /* 0x000fda000bf05270 */
[----:B------:R-:W-:Y:S05]  /*4af0*/  @P0 BRA `(.L_x_88) ;  /* 0x00000000003c0947 */ /* 0x000fea0003800000 */
[----:B------:R-:W1:Y:S01]  /*4b00*/  S2R R2, SR_LANEID ;  /* 0x0000000000027919 */ /* 0x000e620000000000 */
[----:B------:R-:W-:Y:S01]  /*4b10*/  ULOP3.LUT UR5, URZ, UR5, URZ, 0x33, !UPT ;  /* 0x00000005ff057292 */ /* 0x000fe2000f8e33ff */
[----:B------:R-:W-:Y:S01]  /*4b20*/  LOP3.LUT R4, RZ, UR4, RZ, 0x33, !PT ;  /* 0x00000004ff047c12 */ /* 0x000fe2000f8e33ff */
[----:B------:R-:W-:Y:S02]  /*4b30*/  VOTEU.ANY UR4, UPT, PT ;  /* 0x0000000000047886 */ /* 0x000fe400038e0100 */
[----:B------:R-:W-:Y:S01]  /*4b40*/  UFLO.U32 UR4, UR4 ;  /* 0x00000004000472bd */ /* 0x000fe200080e0000 */
[----:B------:R-:W2:Y:S01]  /*4b50*/  REDUX UR6, R4 ;  /* 0x00000000040673c4 */ /* 0x000ea20000000000 */
[----:B------:R-:W-:-:S06]  /*4b60*/  IMAD.U32 R0, RZ, RZ, UR5 ;  /* 0x00000005ff007e24 */ /* 0x000fcc000f8e00ff */
[----:B------:R4:W-:Y:S01]  /*4b70*/  UTCATOMSWS.AND URZ, UR5 ;  /* 0x0000000500ff79e3 */ /* 0x0009e20008000000 */
[----:B------:R-:W3:Y:S01]  /*4b80*/  REDUX UR7, R0 ;  /* 0x00000000000773c4 */ /* 0x000ee20000000000 */
[----:B-1----:R-:W-:Y:S01]  /*4b90*/  ISETP.EQ.U32.AND P0, PT, R2, UR4, PT ;  /* 0x0000000402007c0c */ /* 0x002fe2000bf02070 */
[----:B--2---:R-:W-:Y:S01]  /*4ba0*/  IMAD.U32 R2, RZ, RZ, UR6 ;  /* 0x00000006ff027e24 */ /* 0x004fe2000f8e00ff */
[----:B---3--:R-:W-:-:S11]  /*4bb0*/  MOV R3, UR7 ;  /* 0x0000000700037c02 */ /* 0x008fd60008000f00 */
[----:B------:R4:W-:Y:S04]  /*4bc0*/  @P0 ATOMS.AND RZ, [UR8+0x14], R3 ;  /* 0x00001403ffff098c */ /* 0x0009e8000a800008 */
[----:B------:R4:W-:Y:S01]  /*4bd0*/  @P0 ATOMS.AND RZ, [UR8+0x18], R2 ;  /* 0x00001802ffff098c */ /* 0x0009e2000a800008 */
[----:B------:R-:W-:Y:S05]  /*4be0*/  BRA `(.L_x_89) ;  /* 0x0000000000147947 */ /* 0x000fea0003800000 */
.L_x_88:
[----:B------:R-:W-:Y:S02]  /*4bf0*/  MOV R2, 0x4c10 ;  /* 0x00004c1000027802 */ /* 0x000fe40000000f00 */
[----:B---3-5:R-:W-:Y:S05]  /*4c00*/  CALL.REL.NOINC `($__internal_0_$__cuda_sm10x_tcgen05_guardrail_trap_col_being_dealloced_not_returned_by_alloc) ;  /* 0x0000006000f87944 */ /* 0x028fea0003c00000 */
[----:B------:R-:W-:Y:S05]  /*4c10*/  BRA `(.L_x_89) ;  /* 0x0000000000087947 */ /* 0x000fea0003800000 */
.L_x_87:
[----:B------:R-:W-:Y:S02]  /*4c20*/  MOV R2, 0x4c40 ;  /* 0x00004c4000027802 */ /* 0x000fe40000000f00 */
[----:B---3-5:R-:W-:Y:S05]  /*4c30*/  CALL.REL.NOINC `($__internal_2_$__cuda_sm10x_tcgen05_guardrail_trap_unallocated_columns_being_dealloced) ;  /* 0x0000006400047944 */ /* 0x028fea0003c00000 */
.L_x_89:
[----:B------:R-:W-:Y:S01]  /*4c40*/  NOP ;  /* 0x0000000000007918 */ /* 0x000fe20000000000 */
[----:B----4-:R-:W-:Y:S05]  /*4c50*/  EXIT ;  /* 0x000000000000794d */ /* 0x010fea0003800000 */
.L_x_62:
[----:B------:R-:W-:-:S09]  /*4c60*/  UISETP.NE.OR UP0, UPT, UR21, 0x3, !UP3 ;  /* 0x000000031500788c */ /* 0x000fd2000df05670 */
[----:B------:R-:W-:Y:S05]  /*4c70*/  BRA.U UP0, `(.L_x_90) ;  /* 0x0000001100547547 */ /* 0x000fea000b800000 */
[----:B------:R-:W1:Y:S01]  /*4c80*/  LDCU UR31, c[0x0][0x370] ;  /* 0x00006e00ff1f77ac */ /* 0x000e620008000800 */
[----:B------:R-:W2:Y:S01]  /*4c90*/  LDC.64 R16, c[0x0][0x348] ;  /* 0x0000d200ff107b82 */ /* 0x000ea20000000a00 */
[----:B------:R-:W-:Y:S02]  /*4ca0*/  HFMA2 R13, -RZ, RZ, 0, 0 ;  /* 0x00000000ff0d7431 */ /* 0x000fe400000001ff */
[----:B------:R-:W-:Y:S01]  /*4cb0*/  IMAD.MOV.U32 R15, RZ, RZ, 0x1 ;  /* 0x00000001ff0f7424 */ /* 0x000fe200078e00ff */
[----:B------:R-:W1:Y:S01]  /*4cc0*/  LDCU.128 UR44, c[0x0][0xf10] ;  /* 0x0001e200ff2c77ac */ /* 0x000e620008000c00 */
[----:B------:R-:W-:Y:S01]  /*4cd0*/  IMAD.MOV.U32 R14, RZ, RZ, RZ ;  /* 0x000000ffff0e7224 */ /* 0x000fe200078e00ff */
[----:B------:R-:W-:Y:S01]  /*4ce0*/  MOV R7, 0x2000 ;  /* 0x0000200000077802 */ /* 0x000fe20000000f00 */
[----:B------:R-:W3:Y:S01]  /*4cf0*/  LDCU UR30, c[0x0][0x374] ;  /* 0x00006e80ff1e77ac */ /* 0x000ee20008000800 */
[----:B------:R-:W4:Y:S01]  /*4d00*/  LDC.64 R2, c[0x0][0xc88] ;  /* 0x00032200ff027b82 */ /* 0x000f220000000a00 */
[----:B------:R-:W3:Y:S01]  /*4d10*/  LDCU UR15, c[0x0][0xf0c] ;  /* 0x0001e180ff0f77ac */ /* 0x000ee20008000800 */
[----:B------:R-:W2:Y:S06]  /*4d20*/  LDCU UR40, c[0x0][0xf20] ;  /* 0x0001e400ff2877ac */ /* 0x000eac0008000800 */
[----:B------:R-:W4:Y:S01]  /*4d30*/  LDC.64 R4, c[0x0][0xc90] ;  /* 0x00032400ff047b82 */ /* 0x000f220000000a00 */
[----:B------:R-:W2:Y:S01]  /*4d40*/  LDCU UR4, c[0x0][0xf30] ;  /* 0x0001e600ff0477ac */ /* 0x000ea20008000800 */
[----:B------:R-:W-:Y:S01]  /*4d50*/  UMOV UR21, 0x400 ;  /* 0x0000040000157882 */ /* 0x000fe20000000000 */
[----:B-1----:R-:W-:-:S02]  /*4d60*/  UIMAD.WIDE.U32 UR6, UR31, UR44, URZ ;  /* 0x0000002c1f0672a5 */ /* 0x002fc4000f8e00ff */
[----:B---3--:R-:W-:Y:S02]  /*4d70*/  UIMAD.WIDE.U32 UR8, UR30, UR47, URZ ;  /* 0x0000002f1e0872a5 */ /* 0x008fe4000f8e00ff */
[----:B------:R-:W-:Y:S02]  /*4d80*/  ULEA UR21, UR57, UR21, 0x18 ;  /* 0x0000001539157291 */ /* 0x000fe4000f8ec0ff */
[----:B------:R-:W-:Y:S02]  /*4d90*/  UPLOP3.LUT UP3, UPT, UPT, UPT, UPT, 0x40, 0x4 ;  /* 0x000000000004789c */ /* 0x000fe40003f6e870 */
[----:B------:R-:W-:Y:S01]  /*4da0*/  UIADD3 UR37, UPT, UPT, UR21, 0x88, URZ ;  /* 0x0000008815257890 */ /* 0x000fe2000fffe0ff */
[----:B------:R-:W-:Y:S01]  /*4db0*/  UMOV UR6, UR7 ;  /* 0x0000000700067c82 */ /* 0x000fe20008000000 */
[----:B------:R-:W-:Y:S01]  /*4dc0*/  UMOV UR38, UR9 ;  /* 0x0000000900267c82 */ /* 0x000fe20008000000 */
[----:B------:R-:W-:Y:S02]  /*4dd0*/  UISETP.GE.AND UP0, UPT, UR42, 0x1, UPT ;  /* 0x000000012a00788c */ /* 0x000fe4000bf06270 */
[----:B------:R-:W-:Y:S01]  /*4de0*/  UISETP.NE.AND UP4, UPT, UR42, 0x1, UPT ;  /* 0x000000012a00788c */ /* 0x000fe2000bf85270 */
[----:B------:R-:W1:Y:S01]  /*4df0*/  LDCU.64 UR22, c[0x0][0xf28] ;  /* 0x0001e500ff1677ac */ /* 0x000e620008000a00 */
[----:B------:R-:W-:-:S02]  /*4e00*/  UISETP.NE.AND UP6, UPT, UR15, 0x1, UPT ;  /* 0x000000010f00788c */ /* 0x000fc4000bfc5270 */
[----:B------:R-:W-:Y:S02]  /*4e10*/  UISETP.NE.AND UP5, UPT, UR46, 0x1, UPT ;  /* 0x000000012e00788c */ /* 0x000fe4000bfa5270 */
[----:B------:R-:W-:Y:S02]  /*4e20*/  UIADD3 UR33, UPT, UPT, UR21, 0x70, URZ ;  /* 0x0000007015217890 */ /* 0x000fe4000fffe0ff */
[----:B------:R-:W-:Y:S02]  /*4e30*/  UIADD3 UR25, UPT, UPT, UR21, 0x78, URZ ;  /* 0x0000007815197890 */ /* 0x000fe4000fffe0ff */
[----:B------:R-:W-:Y:S02]  /*4e40*/  UIADD3 UR17, UPT, UPT, UR21, 0x80, URZ ;  /* 0x0000008015117890 */ /* 0x000fe4000fffe0ff */
[----:B------:R-:W-:Y:S02]  /*4e50*/  UPRMT UR37, UR57, 0x654, UR37 ;  /* 0x0000065439257896 */ /* 0x000fe40008000025 */
[----:B------:R-:W-:-:S02]  /*4e60*/  USHF.R.U32.HI UR39, URZ, UR45, UR6 ;  /* 0x0000002dff277299 */ /* 0x000fc40008011606 */
[----:B--2---:R-:W-:Y:S02]  /*4e70*/  USHF.R.U32.HI UR38, URZ, UR40, UR38 ;  /* 0x00000028ff267299 */ /* 0x004fe40008011626 */
[----:B------:R-:W-:-:S11]  /*4e80*/  UISETP.NE.AND UP2, UPT, UR4, 0x1, UPT ;  /* 0x000000010400788c */ /* 0x000fd6000bf45270 */
.L_x_101:
[C---:B------:R-:W-:Y:S02]  /*4e90*/  LEA R12, R14.reuse, UR21, 0x3 ;  /* 0x000000150e0c7c11 */ /* 0x040fe4000f8e18ff */
[----:B------:R-:W-:Y:S02]  /*4ea0*/  SHF.L.U32 R9, R13, 0x1f, RZ ;  /* 0x0000001f0d097819 */ /* 0x000fe400000006ff */
[----:B------:R-:W-:Y:S02]  /*4eb0*/  LEA R10, R14, UR21, 0x4 ;  /* 0x000000150e0a7c11 */ /* 0x000fe4000f8e20ff */
[----:B------:R-:W2:Y:S02]  /*4ec0*/  SYNCS.PHASECHK.TRANS64.TRYWAIT P0, [R12+URZ+0xc0], R9 ;  /* 0x0000c0090c0075a7 */ /* 0x000ea400080011ff */
[----:B--23--:R-:W-:Y:S05]  /*4ed0*/  @!P0 BRA `(.L_x_91) ;  /* 0x0000005800f48947 */ /* 0x00cfea0003800000 */
.L_x_186:
[----:B--2---:R-:W2:Y:S01]  /*4ee0*/  LDS.128 R8, [R10+0x130] ;  /* 0x000130000a087984 */ /* 0x004ea20000000c00 */
[----:B------:R-:W-:Y:S01]  /*4ef0*/  UISETP.GE.AND UP0, UPT, UR42, 0x1, UPT ;  /* 0x000000012a00788c */ /* 0x000fe2000bf06270 */
[----:B------:R-:W-:Y:S01]  /*4f00*/  @!PT LDS RZ, [RZ] ;  /* 0x00000000fffff984 */ /* 0x000fe20000000800 */
[----:B------:R-:W-:Y:S01]  /*4f10*/  @!PT LDS RZ, [RZ] ;  /* 0x00000000fffff984 */ /* 0x000fe20000000800 */
[----:B------:R-:W-:Y:S01]  /*4f20*/  @!PT LDS RZ, [RZ] ;  /* 0x00000000fffff984 */ /* 0x000fe20000000800 */
[----:B------:R-:W-:Y:S01]  /*4f30*/  @!PT LDS RZ, [RZ] ;  /* 0x00000000fffff984 */ /* 0x000fe20000000800 */
[----:B------:R3:W-:Y:S06]  /*4f40*/  MEMBAR.ALL.CTA ;  /* 0x0000000000007992 */ /* 0x0007ec0000008000 */
[----:B---3--:R-:W3:Y:S01]  /*4f50*/  FENCE.VIEW.ASYNC.S ;  /* 0x00000000000073c6 */ /* 0x008ee20000000000 */
[----:B--2---:R-:W-:Y:S11]  /*4f60*/  LOP3.LUT P0, RZ, R10, 0x1, RZ, 0xc0, !PT ;  /* 0x000000010aff7812 */ /* 0x004ff6000780c0ff */
[----:B------:R-:W-:Y:S02]  /*4f70*/  @!UPT UIADD3 URZ, UPT, UPT, URZ, URZ, URZ ;  /* 0x000000fffffff290 */ /* 0x000fe4000fffe0ff */
[----:B---3--:R-:W-:Y:S01]  /*4f80*/  VOTEU.ANY UP1, P0 ;  /* 0x0000000000ff7886 */ /* 0x008fe20000020100 */
[----:B------:R-:W-:Y:S11]  /*4f90*/  PLOP3.LUT P0, PT, PT, PT, UP1, 0x80, 0x8 ;  /* 0x000000000008781c */ /* 0x000ff60003f0f018 */
[----:B------:R-:W-:Y:S02]  /*4fa0*/  @!UPT UIADD3 URZ, UPT, UPT, URZ, URZ, URZ ;  /* 0x000000fffffff290 */ /* 0x000fe4000fffe0ff */
[----:B------:R-:W-:Y:S02]  /*4fb0*/  @P0 SHF.R.U32.HI R0, RZ, 0x10, R9 ;  /* 0x00000010ff000819 */ /* 0x000fe40000011609 */
[----:B------:R-:W-:Y:S02]  /*4fc0*/  @P0 MOV R6, R8 ;  /* 0x0000000800060202 */ /* 0x000fe40000000f00 */
[----:B------:R-:W-:Y:S01]  /*4fd0*/  @P0 R2UR UR4, R0 ;  /* 0x00000000000402ca */ /* 0x000fe200000e0000 */
[----:B------:R-:W-:Y:S01]  /*4fe0*/  VIADD R0, R12, 0xd0 ;  /* 0x000000d00c007836 */ /* 0x000fe20000000000 */
[----:B------:R-:W-:Y:S02]  /*4ff0*/  @P0 LOP3.LUT R8, R9, 0xffff, RZ, 0xc0, !PT ;  /* 0x0000ffff09080812 */ /* 0x000fe400078ec0ff */
[----:B------:R-:W-:Y:S02]  /*5000*/  @P0 R2UR UR6, R6 ;  /* 0x00000000060602ca */ /* 0x000fe400000e0000 */
[----:B------:R-:W-:Y:S02]  /*5010*/  PRMT R0, RZ, 0x654, R0 ;  /* 0x00000654ff007816 */ /* 0x000fe40000000000 */
[----:B------:R-:W-:Y:S02]  /*5020*/  @P0 R2UR UR5, R8 ;  /* 0x00000000080502ca */ /* 0x000fe400000e0000 */
[----:B------:R2:W-:Y:S03]  /*5030*/  SYNCS.ARRIVE.TRANS64.RED.A1T0 RZ, [R0+URZ], RZ ;  /* 0x000000ff00ff79a7 */ /* 0x0005e600081004ff */
[----:B------:R-:W-:Y:S04]  /*5040*/  @UP1 UMOV UR29, UR4 ;  /* 0x00000004001d1c82 */ /* 0x000fe80008000000 */
[----:B------:R-:W-:Y:S04]  /*5050*/  @UP1 UMOV UR14, UR6 ;  /* 0x00000006000e1c82 */ /* 0x000fe80008000000 */
[----:B------:R-:W-:Y:S01]  /*5060*/  @UP1 UMOV UR13, UR5 ;  /* 0x00000005000d1c82 */ /* 0x000fe20008000000 */
[----:B------:R-:W-:Y:S05]  /*5070*/  BRA.U !UP0, `(.L_x_92) ;  /* 0x0000000108a47547 */ /* 0x000fea000b800000 */
[----:B------:R-:W-:Y:S02]  /*5080*/  UIMAD.WIDE.U32 UR18, UR13, UR47, URZ ;  /* 0x0000002f0d1272a5 */ /* 0x000fe4000f8e00ff */
[----:B------:R-:W-:Y:S02]  /*5090*/  UIMAD.WIDE.U32 UR26, UR14, UR44, URZ ;  /* 0x0000002c0e1a72a5 */ /* 0x000fe4000f8e00ff */
[----:B------:R-:W-:Y:S02]  /*50a0*/  USEL UR4, UR30, UR38, !UP5 ;  /* 0x000000261e047287 */ /* 0x000fe4000e800000 */
[----:B------:R-:W-:Y:S02]  /*50b0*/  USEL UR7, UR31, UR39, !UP6 ;  /* 0x000000271f077287 */ /* 0x000fe4000f000000 */
[----:B-1----:R-:W-:Y:S02]  /*50c0*/  UIMAD.WIDE.U32 UR8, UR4, UR22, URZ ;  /* 0x00000016040872a5 */ /* 0x002fe4000f8e00ff */
[----:B------:R-:W-:Y:S01]  /*50d0*/  UIMAD.WIDE.U32 UR10, UR7, UR22, URZ ;  /* 0x00000016070a72a5 */ /* 0x000fe2000f8e00ff */
[----:B------:R-:W-:Y:S02]  /*50e0*/  UMOV UR5, UR19 ;  /* 0x0000001300057c82 */ /* 0x000fe40008000000 */
[----:B------:R-:W-:Y:S03]  /*50f0*/  USHF.R.U32.HI UR6, URZ, UR40, UR5 ;  /* 0x00000028ff067299 */ /* 0x000fe60008011605 */
[----:B------:R-:W-:Y:S01]  /*5100*/  UMOV UR5, UR27 ;  /* 0x0000001b00057c82 */ /* 0x000fe20008000000 */
[----:B------:R-:W-:Y:S02]  /*5110*/  USEL UR6, UR13, UR6, !UP5 ;  /* 0x000000060d067287 */ /* 0x000fe4000e800000 */
[----:B------:R-:W-:Y:S03]  /*5120*/  USHF.R.U32.HI UR16, URZ, UR45, UR5 ;  /* 0x0000002dff107299 */ /* 0x000fe60008011605 */
[----:B------:R-:W-:Y:S02]  /*5130*/  UMOV UR5, UR9 ;  /* 0x0000000900057c82 */ /* 0x000fe40008000000 */
[----:B------:R-:W-:Y:S03]  /*5140*/  @UP4 USHF.R.U32.HI UR4, URZ, UR23, UR5 ;  /* 0x00000017ff044299 */ /* 0x000fe60008011605 */
[----:B------:R-:W-:Y:S01]  /*5150*/  UMOV UR5, UR11 ;  /* 0x0000000b00057c82 */ /* 0x000fe20008000000 */
[----:B------:R-:W-:Y:S02]  /*5160*/  UIMAD UR4, UR42, UR4, URZ ;  /* 0x000000042a0472a4 */ /* 0x000fe4000f8e02ff */
[----:B------:R-:W-:Y:S02]  /*5170*/  @UP4 USHF.R.U32.HI UR7, URZ, UR23, UR5 ;  /* 0x00000017ff074299 */ /* 0x000fe40008011605 */
[----:B------:R-:W-:Y:S02]  /*5180*/  UIMAD.WIDE.U32 UR10, UR6, UR22, URZ ;  /* 0x00000016060a72a5 */ /* 0x000fe4000f8e00ff */
[----:B------:R-:W-:Y:S02]  /*5190*/  USEL UR5, UR14, UR16, !UP6 ;  /* 0x000000100e057287 */ /* 0x000fe4000f000000 */
[----:B------:R-:W-:Y:S02]  /*51a0*/  UIMAD UR8, UR42, UR7, URZ ;  /* 0x000000072a0872a4 */ /* 0x000fe4000f8e02ff */
[----:B------:R-:W-:Y:S03]  /*51b0*/  UISETP.GE.AND UP0, UPT, UR6, UR4, UPT ;  /* 0x000000040600728c */ /* 0x000fe6000bf06270 */
[----:B------:R-:W-:Y:S01]  /*51c0*/  UMOV UR4, UR11 ;  /* 0x0000000b00047c82 */ /* 0x000fe20008000000 */
[----:B------:R-:W-:Y:S02]  /*51d0*/  UISETP.GE.OR UP0, UPT, UR5, UR8, UP0 ;  /* 0x000000080500728c */ /* 0x000fe40008706670 */
[----:B------:R-:W-:Y:S02]  /*51e0*/  USHF.R.U32.HI UR4, URZ, UR23, UR4 ;  /* 0x00000017ff047299 */ /* 0x000fe40008011604 */
[----:B------:R-:W-:Y:S02]  /*51f0*/  UIMAD.WIDE.U32 UR8, UR5, UR22, URZ ;  /* 0x00000016050872a5 */ /* 0x000fe4000f8e00ff */
[----:B------:R-:W-:Y:S04]  /*5200*/  USEL UR10, UR6, UR4, !UP4 ;  /* 0x00000004060a7287 */ /* 0x000fe8000e000000 */
[----:B------:R-:W-:Y:S01]  /*5210*/  UIADD3 UR11, UPT, UPT, -UR10, URZ, URZ ;  /* 0x000000ff0a0b7290 */ /* 0x000fe2000fffe1ff */
[----:B------:R-:W-:Y:S02]  /*5220*/  @!UP0 UMOV UR4, UR9 ;  /* 0x0000000900048c82 */ /* 0x000fe40008000000 */
[----:B------:R-:W-:Y:S02]  /*5230*/  @!UP0 USHF.R.U32.HI UR4, URZ, UR23, UR4 ;  /* 0x00000017ff048299 */ /* 0x000fe40008011604 */
[----:B------:R-:W-:Y:S02]  /*5240*/  UIMAD UR8, UR42, UR11, UR6 ;  /* 0x0000000b2a0872a4 */ /* 0x000fe4000f8e0206 */
[----:B------:R-:W-:Y:S04]  /*5250*/  @!UP0 USEL UR4, UR5, UR4, !UP4 ;  /* 0x0000000405048287 */ /* 0x000fe8000e000000 */
[----:B------:R-:W-:Y:S02]  /*5260*/  @!UP0 UIMAD UR8, UR7, UR8, UR4 ;  /* 0x00000008070882a4 */ /* 0x000fe4000f8e0204 */
[----:B------:R-:W-:Y:S02]  /*5270*/  @!UP0 UIADD3 UR9, UPT, UPT, UR10, -UR4, URZ ;  /* 0x800000040a098290 */ /* 0x000fe4000fffe0ff */
[----:B------:R-:W-:Y:S02]  /*5280*/  UIADD3 UR4, UPT, UPT, -UR5, URZ, URZ ;  /* 0x000000ff05047290 */ /* 0x000fe4000fffe1ff */
[----:B------:R-:W-:Y:S02]  /*5290*/  UIADD3 UR7, UPT, UPT, -UR6, URZ, URZ ;  /* 0x000000ff06077290 */ /* 0x000fe4000fffe1ff */
[----:B------:R-:W-:Y:S02]  /*52a0*/  @!UP0 UIMAD UR6, UR9, UR42, UR5 ;  /* 0x0000002a090682a4 */ /* 0x000fe4000f8e0205 */
[----:B------:R-:W-:Y:S02]  /*52b0*/  UIMAD UR14, UR15, UR4, UR14 ;  /* 0x000000040f0e72a4 */ /* 0x000fe4000f8e020e */
[----:B------:R-:W-:Y:S01]  /*52c0*/  UIMAD UR13, UR46, UR7, UR13 ;  /* 0x000000072e0d72a4 */ /* 0x000fe2000f8e020d */
[----:B------:R-:W-:Y:S02]  /*52d0*/  @!UP0 UMOV UR5, UR8 ;  /* 0x0000000800058c82 */ /* 0x000fe40008000000 */
[----:B------:R-:W-:Y:S02]  /*52e0*/  UIMAD UR14, UR5, UR15, UR14 ;  /* 0x0000000f050e72a4 */ /* 0x000fe4000f8e020e */
[----:B------:R-:W-:Y:S11]  /*52f0*/  UIMAD UR13, UR6, UR46, UR13 ;  /* 0x0000002e060d72a4 */ /* 0x000ff6000f8e020d */
[----:B------:R-:W-:Y:S01]  /*5300*/  @!UPT UIADD3 URZ, UPT, UPT, URZ, URZ, URZ ;  /* 0x000000fffffff290 */ /* 0x000fe2000fffe0ff */
.L_x_92:
[----:B------:R-:W3:Y:S01]  /*5310*/  @!UP2 LDCU.128 UR8, c[0x0][0xf10] ;  /* 0x0001e200ff08a7ac */ /* 0x000ee20008000c00 */
[C---:B----4-:R-:W-:Y:S02]  /*5320*/  ISETP.NE.U32.AND P1, PT, R4.reuse, RZ, PT ;  /* 0x000000ff0400720c */ /* 0x050fe40003f25070 */
[----:B------:R-:W-:Y:S02]  /*5330*/  ISETP.NE.U32.AND P0, PT, R4, RZ, PT ;  /* 0x000000ff0400720c */ /* 0x000fe40003f05070 */
[C---:B------:R-:W-:Y:S02]  /*5340*/  ISETP.NE.AND.EX P1, PT, R5.reuse, RZ, PT, P1 ;  /* 0x000000ff0500720c */ /* 0x040fe40003f25310 */
[----:B------:R-:W-:Y:S01]  /*5350*/  ISETP.NE.AND.EX P0, PT, R5, RZ, PT, P0 ;  /* 0x000000ff0500720c */ /* 0x000fe20003f05300 */
[----:B------:R-:W4:Y:S01]  /*5360*/  @!UP2 LDCU UR5, c[0x0][0xf0c] ;  /* 0x0001e180ff05a7ac */ /* 0x000f220008000800 */
[----:B------:R-:W-:Y:S01]  /*5370*/  SHF.L.U32 R9, R15, 0x1f, RZ ;  /* 0x0000001f0f097819 */ /* 0x000fe200000006ff */
[----:B------:R-:W-:Y:S02]  /*5380*/  USHF.L.U32 UR35, UR20, 0x7, URZ ;  /* 0x0000000714237899 */ /* 0x000fe400080006ff */
[----:B------:R-:W-:Y:S02]  /*5390*/  USHF.L.U32 UR34, UR12, 0x7, URZ ;  /* 0x000000070c227899 */ /* 0x000fe400080006ff */
[----:B---3--:R-:W-:Y:S07]  /*53a0*/  UIMAD.WIDE.U32 UR6, UR14, UR8, URZ ;  /* 0x000000080e0672a5 */ /* 0x008fee000f8e00ff */
[----:B------:R-:W-:Y:S01]  /*53b0*/  @!UP2 UMOV UR4, UR7 ;  /* 0x000000070004ac82 */ /* 0x000fe20008000000 */
[----:B----4-:R-:W-:Y:S02]  /*53c0*/  @!UP2 UISETP.NE.AND UP0, UPT, UR5, 0x1, UPT ;  /* 0x000000010500a88c */ /* 0x010fe4000bf05270 */
[----:B------:R-:W-:Y:S02]  /*53d0*/  @!UP2 USHF.R.U32.HI UR4, URZ, UR9, UR4 ;  /* 0x00000009ff04a299 */ /* 0x000fe40008011604 */
[----:B------:R-:W-:Y:S02]  /*53e0*/  UIMAD.WIDE.U32 UR6, UR13, UR11, URZ ;  /* 0x0000000b0d0672a5 */ /* 0x000fe4000f8e00ff */
[----:B------:R-:W-:Y:S02]  /*53f0*/  @!UP2 USEL UR8, UR14, UR4, !UP0 ;  /* 0x000000040e08a287 */ /* 0x000fe4000c000000 */
[----:B------:R-:W-:Y:S03]  /*5400*/  @!UP2 UISETP.NE.AND UP0, UPT, UR10, 0x1, UPT ;  /* 0x000000010a00a88c */ /* 0x000fe6000bf05270 */
[----:B------:R-:W-:Y:S02]  /*5410*/  @!UP2 UMOV UR6, UR7 ;  /* 0x000000070006ac82 */ /* 0x000fe40008000000 */
[----:B------:R-:W3:Y:S02]  /*5420*/  @!UP2 LDCU UR4, c[0x0][0xf20] ;  /* 0x0001e400ff04a7ac */ /* 0x000ee40008000800 */
[----:B---3--:R-:W-:Y:S04]  /*5430*/  @!UP2 USHF.R.U32.HI UR6, URZ, UR4, UR6 ;  /* 0x00000004ff06a299 */ /* 0x008fe80008011606 */
[----:B------:R-:W-:Y:S04]  /*5440*/  @!UP2 USEL UR6, UR13, UR6, !UP0 ;  /* 0x000000060d06a287 */ /* 0x000fe8000c000000 */
[----:B------:R-:W-:Y:S02]  /*5450*/  @!UP2 UIADD3 UR4, UPT, UPT, -UR8, UR6, URZ ;  /* 0x000000060804a290 */ /* 0x000fe4000fffe1ff */
[----:B------:R-:W-:Y:S02]  /*5460*/  @!UP2 UIADD3 UR6, UPT, UPT, UR8, -UR6, URZ ;  /* 0x800000060806a290 */ /* 0x000fe4000fffe0ff */
[----:B------:R-:W-:Y:S02]  /*5470*/  @!UP2 UIMAD UR14, UR4, UR5, UR14 ;  /* 0x00000005040ea2a4 */ /* 0x000fe4000f8e020e */
[----:B------:R-:W-:Y:S01]  /*5480*/  @!UP2 UIMAD UR13, UR6, UR10, UR13 ;  /* 0x0000000a060da2a4 */ /* 0x000fe2000f8e020d */
[----:B------:R-:W-:Y:S11]  /*5490*/  BRA.U UP3, `(.L_x_93) ;  /* 0x0000000103107547 */ /* 0x000ff6000b800000 */
[----:B--2---:R-:W-:Y:S04]  /*54a0*/  MOV R0, UR48 ;  /* 0x0000003000007c02 */ /* 0x004fe80008000f00 */
[----:B------:R-:W-:Y:S04]  /*54b0*/  SHF.L.U32 R11, R0, 0x1f, RZ ;  /* 0x0000001f000b7819 */ /* 0x000fe800000006ff */
[----:B------:R-:W2:Y:S02]  /*54c0*/  SYNCS.PHASECHK.TRANS64.TRYWAIT P2, [UR21+0xb8], R11 ;  /* 0x0000b80bff0075a7 */ /* 0x000ea40008041115 */
[----:B--2---:R-:W-:Y:S05]  /*54d0*/  @!P2 BRA `(.L_x_94) ;  /* 0x000000540088a947 */ /* 0x004fea0003800000 */
.L_x_93:
[----:B------:R-:W-:Y:S05]  /*54e0*/  @!P1 BRA `(.L_x_95) ;  /* 0x0000000000309947 */ /* 0x000fea0003800000 */
[----:B------:R-:W-:Y:S01]  /*54f0*/  ISETP.NE.U32.AND P1, PT, R2, RZ, PT ;  /* 0x000000ff0200720c */ /* 0x000fe20003f25070 */
[----:B------:R-:W3:Y:S01]  /*5500*/  LDCU.64 UR4, c[0x0][0x358] ;  /* 0x00006b00ff0477ac */ /* 0x000ee20008000a00 */
[----:B------:R-:W-:Y:S02]  /*5510*/  IMAD.MOV.U32 R80, RZ, RZ, 0x1 ;  /* 0x00000001ff507424 */ /* 0x000fe400078e00ff */
[----:B------:R-:W-:Y:S11]  /*5520*/  ISETP.NE.AND.EX P1, PT, R3, RZ, PT, P1 ;  /* 0x000000ff0300720c */ /* 0x000ff60003f25310 */
[----:B------:R-:W-:Y:S02]  /*5530*/  @!UPT UIADD3 URZ, UPT, UPT, URZ, URZ, URZ ;  /* 0x000000fffffff290 */ /* 0x000fe4000fffe0ff */
[----:B--2---:R-:W2:Y:S01]  /*5540*/  @P1 LDC.64 R10, c[0x0][0xc88] ;  /* 0x00032200ff0a1b82 */ /* 0x004ea20000000a00 */
[----:B------:R-:W-:Y:S04]  /*5550*/  @P1 IMAD R0, R4, UR36, RZ ;  /* 0x0000002404001c24 */ /* 0x000fe8000f8e02ff */
[----:B--2---:R-:W-:Y:S04]  /*5560*/  @P1 IMAD.WIDE R10, R0, 0x4, R10 ;  /* 0x00000004000a1825 */ /* 0x004fe800078e020a */
[----:B------:R-:W-:Y:S01]  /*5570*/  HFMA2 R0, -RZ, RZ, 0, 5.9604644775390625e-08 ;  /* 0x00000001ff007431 */ /* 0x000fe200000001ff */
[----:B---3-5:R3:W5:Y:S04]  /*5580*/  @P1 LDG.E R41, desc[UR4][R10.64] ;  /* 0x000000040a291981 */ /* 0x028768000c1e1900 */
[----:B------:R-:W-:Y:S01]  /*5590*/  @!P1 PRMT R80, R0, 0x7610, R80 ;  /* 0x0000761000509816 */ /* 0x000fe20000000050 */
[----:B---3--:R-:W4:Y:S06]  /*55a0*/  @!P1 LDC R41, c[0x0][0xc80] ;  /* 0x00032000ff299b82 */ /* 0x008f2c0000000800 */
.L_x_95:
[----:B----45:R-:W-:Y:S01]  /*55b0*/  @!P0 FSETP.EQ.AND P1, PT, R41, RZ, PT ;  /* 0x000000ff2900820b */ /* 0x030fe20003f22000 */
[----:B------:R-:W-:Y:S01]  /*55c0*/  @!UPT UIADD3 URZ, UPT, UPT, URZ, URZ, URZ ;  /* 0x000000fffffff290 */ /* 0x000fe2000fffe0ff */
[----:B------:R-:W-:Y:S11]  /*55d0*/  @!P0 BRA `(.L_x_96) ;  /* 0x0000000000188947 */ /* 0x000ff60003800000 */
[----:B------:R-:W-:Y:S02]  /*55e0*/  LOP3.LUT P0, RZ, R80, 0xff, RZ, 0xc0, !PT ;  /* 0x000000ff50ff7812 */ /* 0x000fe4000780c0ff */
[----:B------:R-:W-:Y:S04]  /*55f0*/  ISETP.NE.U32.AND P1, PT, R2, RZ, PT ;  /* 0x000000ff0200720c */ /* 0x000fe80003f25070 */
[----:B------:R-:W-:Y:S04]  /*5600*/  ISETP.NE.AND.EX P1, PT, R3, RZ, PT, P1 ;  /* 0x000000ff0300720c */ /* 0x000fe80003f25310 */
[----:B------:R-:W-:Y:S03]  /*5610*/  PLOP3.LUT P1, PT, P1, PT, PT, 0x8, 0x80 ;  /* 0x000000000080781c */ /* 0x000fe60000f2e170 */
[----:B------:R-:W-:Y:S11]  /*5620*/  @P0 FSETP.EQ.AND P1, PT, R41, RZ, PT ;  /* 0x000000ff2900020b */ /* 0x000ff60003f22000 */
[----:B------:R-:W-:Y:S02]  /*5630*/  @!UPT UIADD3 URZ, UPT, UPT, URZ, URZ, URZ ;  /* 0x000000fffffff290 */ /* 0x000fe4000fffe0ff */
.L_x_96:
[----:B------:R-:W3:Y:S01]  /*5640*/  SYNCS.PHASECHK.TRANS64.TRYWAIT P2, [UR21+0x90], R9 ;  /* 0x00009009ff0075a7 */ /* 0x000ee20008041115 */
[----:B------:R-:W-:Y:S04]  /*5650*/  ELECT P0, URZ, PT ;  /* 0x0000000000ff782f */ /* 0x000fe80003800000 */
[----:B------:R-:W-:Y:S11]  /*5660*/  PLOP3.LUT P1, PT, P1, P0, PT, 0xf2, 0x2f ;  /* 0x00000000002f781c */ /* 0x000ff60000f21e72 */
[----:B------:R-:W-:Y:S02]  /*5670*/  @!UPT UIADD3 URZ, UPT, UPT, URZ, URZ, URZ ;  /* 0x000000fffffff290 */ /* 0x000fe4000fffe0ff */
[----:B------:R-:W-:Y:S05]  /*5680*/  @!P1 IADD3 R8, P0, PT, R16, 0x980, RZ ;  /* 0x0000098010089810 */ /* 0x000fea0007f1e0ff */
[----:B------:R-:W-:Y:S01]  /*5690*/  @!P1 IMAD.X R6, RZ, RZ, R17, P0 ;  /* 0x000000ffff069224 */ /* 0x000fe200000e0611 */
[----:B---3--:R-:W-:Y:S07]  /*56a0*/  @!P2 BRA `(.L_x_97) ;  /* 0x00000054002ca947 */ /* 0x008fee0003800000 */
.L_x_189:
[----:B------:R-:W-:Y:S01]  /*56b0*/  @!P1 R2UR UR5, R8 ;  /* 0x00000000080592ca */ /* 0x000fe200000e0000 */
[----:B------:R-:W-:Y:S01]  /*56c0*/  VOTEU.ALL UP0, P1 ;  /* 0x0000000000ff7886 */ /* 0x000fe20000800000 */
[----:B------:R-:W-:Y:S01]  /*56d0*/  @!P1 R2UR UR4, R6 ;  /* 0x00000000060492ca */ /* 0x000fe200000e0000 */
[----:B--2---:R-:W-:Y:S01]  /*56e0*/  @!P1 IMAD.MOV.U32 R0, RZ, RZ, 0x2000 ;  /* 0x00002000ff009424 */ /* 0x004fe200078e00ff */
[----:B------:R-:W-:Y:S01]  /*56f0*/  UMOV UR8, 0x0 ;  /* 0x0000000000087882 */ /* 0x000fe20000000000 */
[----:B------:R-:W-:Y:S01]  /*5700*/  UMOV UR9, 0x10000000 ;  /* 0x1000000000097882 */ /* 0x000fe20000000000 */
[----:B------:R-:W-:Y:S01]  /*5710*/  @!UP0 UIADD3 UR32, UPT, UPT, UR21, 0x200, URZ ;  /* 0x0000020015208890 */ /* 0x000fe2000fffe0ff */
[----:B------:R-:W-:Y:S01]  /*5720*/  @!P1 IADD3 R8, P0, PT, R16, 0x980, RZ ;  /* 0x0000098010089810 */ /* 0x000fe20007f1e0ff */
[----:B------:R-:W-:Y:S01]  /*5730*/  VOTEU.ALL UP0, P1 ;  /* 0x0000000000ff7886 */ /* 0x000fe20000800000 */
[----:B------:R-:W-:Y:S03]  /*5740*/  UPRMT UR6, UR57, 0x654, UR33 ;  /* 0x0000065439067896 */ /* 0x000fe60008000021 */
[----:B------:R-:W-:Y:S02]  /*5750*/  @!P1 IMAD.X R6, RZ, RZ, R17, P0 ;  /* 0x000000ffff069224 */ /* 0x000fe400000e0611 */
[----:B------:R-:W-:Y:S02]  /*5760*/  IMAD.U32 R10, RZ, RZ, UR5 ;  /* 0x00000005ff0a7e24 */ /* 0x000fe4000f8e00ff */
[----:B------:R-:W-:Y:S03]  /*5770*/  IMAD.U32 R11, RZ, RZ, UR4 ;  /* 0x00000004ff0b7e24 */ /* 0x000fe6000f8e00ff */
[----:B------:R-:W-:Y:S02]  /*5780*/  @!P1 R2UR UR4, R10 ;  /* 0x000000000a0492ca */ /* 0x000fe400000e0000 */
[----:B------:R-:W-:Y:S11]  /*5790*/  @!P1 R2UR UR5, R11 ;  /* 0x000000000b0592ca */ /* 0x000ff600000e0000 */
[----:B------:R-:W-:Y:S02]  /*57a0*/  @!UPT UIADD3 URZ, UPT, UPT, URZ, URZ, URZ ;  /* 0x000000fffffff290 */ /* 0x000fe4000fffe0ff */
[----:B------:R2:W-:Y:S01]  /*57b0*/  @!UP0 UTMALDG.3D [UR32], [UR4], desc[UR8] ;  /* 0x00000820040085b4 */ /* 0x0005e20008011000 */
[----:B------:R2:W-:Y:S01]  /*57c0*/  @!P1 SYNCS.ARRIVE.TRANS64.RED.A0TR RZ, [UR21+0x70], R0 ;  /* 0x00007000ffff99a7 */ /* 0x0005e20008300415 */
[----:B------:R-:W-:Y:S01]  /*57d0*/  SYNCS.ARRIVE.TRANS64.RED.A1T0 RZ, [UR6], RZ ;  /* 0x000000ffffff79a7 */ /* 0x000fe20008100406 */
[----:B------:R-:W3:Y:S02]  /*57e0*/  SYNCS.PHASECHK.TRANS64.TRYWAIT P2, [UR21+0x98], R9 ;  /* 0x00009809ff0075a7 */ /* 0x000ee40008041115 */
[----:B--23--:R-:W-:Y:S05]  /*57f0*/  @!P2 BRA `(.L_x_98) ;  /* 0x0000005000f0a947 */ /* 0x00cfea0003800000 */
.L_x_191:
        /* <DEDUP_REMOVED lines=8> */
[----:B------:R-:W-:Y:S01]  /*5880*/  @!UP0 UIADD3 UR24, UPT, UPT, UR21, 0x2200, URZ ;  /* 0x0000220015188890 */ /* 0x000fe2000fffe0ff */
[----:B------:R-:W-:Y:S01]  /*5890*/  VOTEU.ALL UP0, P1 ;  /* 0x0000000000ff7886 */ /* 0x000fe20000800000 */
[----:B------:R-:W-:Y:S01]  /*58a0*/  UMOV UR27, UR35 ;  /* 0x00000023001b7c82 */ /* 0x000fe20008000000 */
[----:B------:R-:W-:Y:S02]  /*58b0*/  UMOV UR28, UR36 ;  /* 0x00000024001c7c82 */ /* 0x000fe40008000000 */
[----:B------:R-:W-:Y:S01]  /*58c0*/  IMAD.U32 R10, RZ, RZ, UR5 ;  /* 0x00000005ff0a7e24 */ /* 0x000fe2000f8e00ff */
[----:B------:R-:W-:Y:S01]  /*58d0*/  UPRMT UR6, UR57, 0x654, UR25 ;  /* 0x0000065439067896 */ /* 0x000fe20008000019 */
[----:B------:R-:W-:Y:S02]  /*58e0*/  IMAD.U32 R11, RZ, RZ, UR4 ;  /* 0x00000004ff0b7e24 */ /* 0x000fe4000f8e00ff */
[----:B------:R-:W-:Y:S01]  /*58f0*/  @!P1 IMAD.X R6, RZ, RZ, R17, P0 ;  /* 0x000000ffff069224 */ /* 0x000fe200000e0611 */
        /* <DEDUP_REMOVED lines=8> */
.L_x_193:
[----:B------:R-:W-:Y:S01]  /*5980*/  @!P1 R2UR UR5, R8 ;  /* 0x00000000080592ca */ /* 0x000fe200000e0000 */
[----:B------:R-:W-:Y:S01]  /*5990*/  VOTEU.ALL UP0, P1 ;  /* 0x0000000000ff7886 */ /* 0x000fe20000800000 */
[----:B------:R-:W-:Y:S01]  /*59a0*/  @!P1 R2UR UR4, R6 ;  /* 0x00000000060492ca */ /* 0x000fe200000e0000 */
[----:B--2---:R-:W-:Y:S01]  /*59b0*/  @!P1 IMAD.MOV.U32 R0, RZ, RZ, 0x2000 ;  /* 0x00002000ff009424 */ /* 0x004fe200078e00ff */
[----:B------:R-:W-:Y:S01]  /*59c0*/  UMOV UR8, 0x0 ;  /* 0x0000000000087882 */ /* 0x000fe20000000000 */
[----:B------:R-:W-:Y:S01]  /*59d0*/  UMOV UR9, 0x10000000 ;  /* 0x1000000000097882 */ /* 0x000fe20000000000 */
[----:B------:R-:W-:Y:S01]  /*59e0*/  @!UP0 UIADD3 UR18, UPT, UPT, UR34, 0x40, URZ ;  /* 0x0000004022128890 */ /* 0x000fe2000fffe0ff */
[----:B------:R-:W-:Y:S01]  /*59f0*/  VIADD R14, R14, 0x1 ;  /* 0x000000010e0e7836 */ /* 0x000fe20000000000 */
[----:B------:R-:W-:Y:S01]  /*5a00*/  @!UP0 UIADD3 UR16, UPT, UPT, UR21, 0x4200, URZ ;  /* 0x0000420015108890 */ /* 0x000fe2000fffe0ff */
[----:B------:R-:W-:Y:S01]  /*5a10*/  VOTEU.ALL UP0, P1 ;  /* 0x0000000000ff7886 */ /* 0x000fe20000800000 */
[----:B------:R-:W-:Y:S01]  /*5a20*/  UMOV UR19, UR35 ;  /* 0x0000002300137c82 */ /* 0x000fe20008000000 */
[----:B------:R-:W-:Y:S02]  /*5a30*/  UMOV UR20, UR36 ;  /* 0x0000002400147c82 */ /* 0x000fe40008000000 */
[----:B------:R-:W-:Y:S01]  /*5a40*/  IMAD.U32 R10, RZ, RZ, UR5 ;  /* 0x00000005ff0a7e24 */ /* 0x000fe2000f8e00ff */
[----:B------:R-:W-:Y:S01]  /*5a50*/  UPRMT UR6, UR57, 0x654, UR17 ;  /* 0x0000065439067896 */ /* 0x000fe20008000011 */
        /* <DEDUP_REMOVED lines=9> */
.L_x_195:
[----:B------:R-:W-:Y:S01]  /*5af0*/  @!P1 IADD3 R6, P0, PT, R16, 0x980, RZ ;  /* 0x0000098010069810 */ /* 0x000fe20007f1e0ff */
[----:B------:R-:W-:Y:S01]  /*5b00*/  VOTEU.ALL UP0, P1 ;  /* 0x0000000000ff7886 */ /* 0x000fe20000800000 */
[----:B------:R-:W-:Y:S01]  /*5b10*/  UMOV UR6, 0x0 ;  /* 0x0000000000067882 */ /* 0x000fe20000000000 */
[----:B------:R-:W-:Y:S01]  /*5b20*/  UMOV UR7, 0x10000000 ;  /* 0x1000000000077882 */ /* 0x000fe20000000000 */
[----:B------:R-:W-:Y:S01]  /*5b30*/  @!P1 R2UR UR5, R6 ;  /* 0x00000000060592ca */ /* 0x000fe200000e0000 */
[----:B--2---:R-:W-:Y:S01]  /*5b40*/  @!P1 IMAD.X R0, RZ, RZ, R17, P0 ;  /* 0x000000ffff009224 */ /* 0x004fe200000e0611 */
[----:B------:R-:W-:Y:S01]  /*5b50*/  @!UP0 UIADD3 UR10, UPT, UPT, UR34, 0x60, URZ ;  /* 0x00000060220a8890 */ /* 0x000fe2000fffe0ff */
[----:B------:R-:W-:Y:S01]  /*5b60*/  R2UR UR16, R82 ;  /* 0x00000000521072ca */ /* 0x000fe200000e0000 */
[----:B------:R-:W-:Y:S01]  /*5b70*/  @!UP0 UIADD3 UR8, UPT, UPT, UR21, 0x6200, URZ ;  /* 0x0000620015088890 */ /* 0x000fe2000fffe0ff */
[----:B------:R-:W-:Y:S01]  /*5b80*/  ISETP.NE.AND P0, PT, R14, 0x2, PT ;  /* 0x000000020e00780c */ /* 0x000fe20003f05270 */
[----:B------:R-:W-:Y:S01]  /*5b90*/  @!UP0 UIADD3 UR9, UPT, UPT, UR21, 0x88, URZ ;  /* 0x0000008815098890 */ /* 0x000fe2000fffe0ff */
[----:B------:R-:W-:Y:S01]  /*5ba0*/  @!P1 R2UR UR4, R0 ;  /* 0x00000000000492ca */ /* 0x000fe200000e0000 */
[----:B------:R-:W-:Y:S01]  /*5bb0*/  VOTEU.ALL UP0, P1 ;  /* 0x0000000000ff7886 */ /* 0x000fe20000800000 */
[----:B------:R-:W-:Y:S01]  /*5bc0*/  UMOV UR11, UR35 ;  /* 0x00000023000b7c82 */ /* 0x000fe20008000000 */
[----:B------:R-:W-:Y:S01]  /*5bd0*/  UMOV UR12, UR36 ;  /* 0x00000024000c7c82 */ /* 0x000fe20008000000 */
[----:B------:R-:W-:Y:S01]  /*5be0*/  SEL R0, RZ, 0x1, P0 ;  /* 0x00000001ff007807 */ /* 0x000fe20000000000 */
[----:B------:R-:W-:Y:S01]  /*5bf0*/  UPLOP3.LUT UP3, UPT, UPT, UPT, UPT, 0x80, 0x8 ;  /* 0x000000000008789c */ /* 0x000fe20003f6f070 */
[----:B------:R-:W-:Y:S01]  /*5c00*/  IMAD.U32 R8, RZ, RZ, UR5 ;  /* 0x00000005ff087e24 */ /* 0x000fe2000f8e00ff */
[----:B------:R-:W-:Y:S01]  /*5c10*/  LOP3.LUT R15, R15, 0x1, RZ, 0x3c, !PT ;  /* 0x000000010f0f7812 */ /* 0x000fe200078e3cff */
[----:B------:R-:W-:Y:S01]  /*5c20*/  UMOV UR36, UR29 ;  /* 0x0000001d00247c82 */ /* 0x000fe20008000000 */
[----:B------:R-:W-:Y:S01]  /*5c30*/  LOP3.LUT R13, R13, R0, RZ, 0x3c, !PT ;  /* 0x000000000d0d7212 */ /* 0x000fe200078e3cff */
[----:B------:R-:W-:Y:S01]  /*5c40*/  UIADD3 UR20, UPT, UPT, UR14, UR16, URZ ;  /* 0x000000100e147290 */ /* 0x000fe2000fffe0ff */
[----:B------:R-:W-:Y:S02]  /*5c50*/  SEL R14, R14, RZ, P0 ;  /* 0x000000ff0e0e7207 */ /* 0x000fe40000000000 */
[----:B------:R-:W-:Y:S01]  /*5c60*/  IMAD.U32 R9, RZ, RZ, UR4 ;  /* 0x00000004ff097e24 */ /* 0x000fe2000f8e00ff */
[----:B------:R-:W-:Y:S04]  /*5c70*/  @!P1 R2UR UR4, R8 ;  /* 0x00000000080492ca */ /* 0x000fe800000e0000 */
[----:B------:R-:W-:Y:S11]  /*5c80*/  @!P1 R2UR UR5, R9 ;  /* 0x00000000090592ca */ /* 0x000ff600000e0000 */
[----:B------:R-:W-:Y:S02]  /*5c90*/  @!UPT UIADD3 URZ, UPT, UPT, URZ, URZ, URZ ;  /* 0x000000fffffff290 */ /* 0x000fe4000fffe0ff */
[----:B------:R2:W-:Y:S01]  /*5ca0*/  @!UP0 UTMALDG.3D [UR8], [UR4], desc[UR6] ;  /* 0x00000608040085b4 */ /* 0x0005e20008011000 */
[----:B------:R3:W-:Y:S01]  /*5cb0*/  @!P1 SYNCS.ARRIVE.TRANS64.RED.A0TR RZ, [UR21+0x88], R7 ;  /* 0x00008807ffff99a7 */ /* 0x0007e20008300415 */
[----:B------:R-:W-:Y:S01]  /*5cc0*/  SYNCS.ARRIVE.TRANS64.RED.A1T0 RZ, [UR37], RZ ;  /* 0x000000ffffff79a7 */ /* 0x000fe20008100425 */
[----:B--2---:R-:W-:Y:S01]  /*5cd0*/  UIADD3 UR12, UPT, UPT, UR13, UR63, URZ ;  /* 0x0000003f0d0c7290 */ /* 0x004fe2000fffe0ff */
[----:B------:R-:W-:Y:S11]  /*5ce0*/  BRA.U UP1, `(.L_x_101) ;  /* 0xfffffff101687547 */ /* 0x000ff6000b83ffff */
[----:B------:R-:W-:-:S04]  /*5cf0*/  SHF.L.U32 R3, R15, 0x1f, RZ ;  /* 0x0000001f0f037819 */ /* 0x000fc800000006ff */
[----:B------:R-:W2:Y:S02]  /*5d00*/  SYNCS.PHASECHK.TRANS64.TRYWAIT P0, [UR21+0x90], R3 ;  /* 0x00009003ff0075a7 */ /* 0x000ea40008001115 */
[----:B--2---:R-:W-:Y:S05]  /*5d10*/  @!P0 BRA `(.L_x_102) ;  /* 0x0000004c00f08947 */ /* 0x004fea0003800000 */
.L_x_197:
[----:B------:R-:W4:Y:S02]  /*5d20*/  SYNCS.PHASECHK.TRANS64.TRYWAIT P0, [UR21+0x98], R3 ;  /* 0x00009803ff0075a7 */ /* 0x000f240008001115 */
[----:B----4-:R-:W-:Y:S05]  /*5d30*/  @!P0 BRA `(.L_x_103) ;  /* 0x0000005000008947 */ /* 0x010fea0003800000 */
.L_x_199:
[----:B------:R-:W4:Y:S02]  /*5d40*/  SYNCS.PHASECHK.TRANS64.TRYWAIT P0, [UR21+0xa0], R3 ;  /* 0x0000a003ff0075a7 */ /* 0x000f240008001115 */
[----:B----4-:R-:W-:Y:S05]  /*5d50*/  @!P0 BRA `(.L_x_104) ;  /* 0x0000005000108947 */ /* 0x010fea0003800000 */
.L_x_201:
[----:B--2---:R-:W-:-:S07]  /*5d60*/  MOV R0, UR21 ;  /* 0x0000001500007c02 */ /* 0x004fce0008000f00 */
.L_x_105:
[----:B--2---:R-:W-:-:S04]  /*5d70*/  SHF.L.U32 R3, R15, 0x1f, RZ ;  /* 0x0000001f0f037819 */ /* 0x004fc800000006ff */
[----:B------:R2:W4:Y:S03]  /*5d80*/  SYNCS.PHASECHK.TRANS64.TRYWAIT P0, [R0+URZ+0xa8], R3 ;  /* 0x0000a803000075a7 */ /* 0x00052600080011ff */
[----:B----4-:R-:W-:Y:S05]  /*5d90*/  @!P0 NANOSLEEP.SYNCS 0x989680 ;  /* 0x009896800000895d */ /* 0x010fea0003900000 */
[----:B------:R-:W4:Y:S02]  /*5da0*/  @!P0 SYNCS.PHASECHK.TRANS64 P0, [R0+URZ+0xa8], R3 ;  /* 0x0000a803000085a7 */ /* 0x000f2400080010ff */
[----:B-1--4-:R-:W-:Y:S05]  /*5db0*/  @P0 EXIT ;  /* 0x000000000000094d */ /* 0x012fea0003800000 */
[----:B------:R-:W-:Y:S05]  /*5dc0*/  BRA `(.L_x_105) ;  /* 0xfffffffc00e87947 */ /* 0x000fea000383ffff */
.L_x_90:
[----:B------:R-:W-:-:S06]  /*5dd0*/  UISETP.GE.AND UP0, UPT, UR21, 0x4, UPT ;  /* 0x000000041500788c */ /* 0x000fcc000bf06270 */
[----:B------:R-:W-:-:S13]  /*5de0*/  PLOP3.LUT P0, PT, PT, PT, UP0, 0x80, 0x8 ;  /* 0x000000000008781c */ /* 0x000fda0003f0f008 */
[----:B------:R-:W-:Y:S05]  /*5df0*/  @!P0 EXIT ;  /* 0x000000000000894d */ /* 0x000fea0003800000 */
[----:B------:R-:W-:Y:S01]  /*5e00*/  BAR.SYNC.DEFER_BLOCKING 0x6, 0xa0 ;  /* 0x0182800000007b1d */ /* 0x000fe20000010000 */
[C---:B------:R-:W-:Y:S01]  /*5e10*/  IMAD.SHL.U32 R2, R94.reuse, 0x20, RZ ;  /* 0x000000205e027824 */ /* 0x040fe200078e00ff */
[C---:B------:R-:W-:Y:S01]  /*5e20*/  SHF.L.U32 R37, R94.reuse, 0x10, RZ ;  /* 0x000000105e257819 */ /* 0x040fe200000006ff */
[C---:B------:R-:W-:Y:S01]  /*5e30*/  IMAD.SHL.U32 R93, R94.reuse, 0x4, RZ ;  /* 0x000000045e5d7824 */ /* 0x040fe200078e00ff */
[----:B------:R-:W-:Y:S01]  /*5e40*/  LOP3.LUT R95, R94, 0x60, RZ, 0xc0, !PT ;  /* 0x000000605e5f7812 */ /* 0x000fe200078ec0ff */
[----:B------:R-:W-:Y:S01]  /*5e50*/  HFMA2 R86, -RZ, RZ, 0, 0 ;  /* 0x00000000ff567431 */ /* 0x000fe200000001ff */
[----:B------:R-:W-:Y:S02]  /*5e60*/  UMOV UR44, 0x400 ;  /* 0x00000400002c7882 */ /* 0x000fe40000000000 */
[----:B------:R-:W1:Y:S01]  /*5e70*/  LDC.64 R78, c[0x0][0xcb0] ;  /* 0x00032c00ff4e7b82 */ /* 0x000e620000000a00 */
[----:B------:R-:W-:Y:S01]  /*5e80*/  ULEA UR44, UR57, UR44, 0x18 ;  /* 0x0000002c392c7291 */ /* 0x000fe2000f8ec0ff */
[----:B------:R-:W-:Y:S01]  /*5e90*/  LOP3.LUT R6, R2, 0xc0, RZ, 0xc0, !PT ;  /* 0x000000c002067812 */ /* 0x000fe200078ec0ff */
[----:B------:R-:W2:Y:S01]  /*5ea0*/  LDCU.64 UR6, c[0x0][0xc90] ;  /* 0x00019200ff0677ac */ /* 0x000ea20008000a00 */
[----:B------:R-:W-:Y:S01]  /*5eb0*/  LOP3.LUT R92, R94, 0x2, RZ, 0xc0, !PT ;  /* 0x000000025e5c7812 */ /* 0x000fe200078ec0ff */
[----:B------:R-:W-:Y:S01]  /*5ec0*/  IMAD.MOV.U32 R90, RZ, RZ, 0x1 ;  /* 0x00000001ff5a7424 */ /* 0x000fe200078e00ff */
[----:B------:R-:W-:Y:S01]  /*5ed0*/  LOP3.LUT R93, R6, 0x18, R93, 0xf8, !PT ;  /* 0x00000018065d7812 */ /* 0x000fe200078ef85d */
[----:B------:R-:W-:Y:S01]  /*5ee0*/  UIADD3 UR4, UPT, UPT, UR44, 0x200, URZ ;  /* 0x000002002c047890 */ /* 0x000fe2000fffe0ff */
[----:B------:R-:W3:Y:S01]  /*5ef0*/  LDC.64 R76, c[0x0][0xca8] ;  /* 0x00032a00ff4c7b82 */ /* 0x000ee20000000a00 */
[----:B------:R-:W-:Y:S01]  /*5f00*/  LOP3.LUT R37, R37, 0x600000, RZ, 0xc0, !PT ;  /* 0x0060000025257812 */ /* 0x000fe200078ec0ff */
[----:B------:R-:W-:Y:S01]  /*5f10*/  IMAD.MOV.U32 R36, RZ, RZ, RZ ;  /* 0x000000ffff247224 */ /* 0x000fe200078e00ff */
[----:B------:R-:W-:-:S02]  /*5f20*/  LOP3.LUT R93, R93, 0xf20, R2, 0xf8, !PT ;  /* 0x00000f205d5d7812 */ /* 0x000fc400078ef802 */
[----:B------:R-:W-:Y:S01]  /*5f30*/  CS2R R88, SRZ ;  /* 0x0000000000587805 */ /* 0x000fe2000001ff00 */
[----:B------:R-:W-:Y:S01]  /*5f40*/  IMAD.U32 R84, RZ, RZ, UR4 ;  /* 0x00000004ff547e24 */ /* 0x000fe2000f8e00ff */
[----:B------:R-:W-:Y:S01]  /*5f50*/  LOP3.LUT R94, R94, 0x4, RZ, 0xc0, !PT ;  /* 0x000000045e5e7812 */ /* 0x000fe200078ec0ff */
[----:B------:R-:W4:Y:S01]  /*5f60*/  LDCU UR60, c[0x0][0x370] ;  /* 0x00006e00ff3c77ac */ /* 0x000f220008000800 */
[----:B------:R-:W4:Y:S02]  /*5f70*/  LDS R0, [UR44+0x150] ;  /* 0x0001502cff007984 */ /* 0x000f240008000800 */
[----:B------:R-:W-:Y:S01]  /*5f80*/  LEA R93, R93, R84, 0x1 ;  /* 0x000000545d5d7211 */ /* 0x000fe200078e08ff */
[----:B------:R-:W1:Y:S01]  /*5f90*/  LDCU UR43, c[0x0][0xf0c] ;  /* 0x0001e180ff2b77ac */ /* 0x000e620008000800 */
[----:B--2---:R-:W-:Y:S01]  /*5fa0*/  IMAD.U32 R97, RZ, RZ, UR6 ;  /* 0x00000006ff617e24 */ /* 0x004fe2000f8e00ff */
[----:B------:R-:W-:Y:S02]  /*5fb0*/  MOV R96, UR7 ;  /* 0x0000000700607c02 */ /* 0x000fe40008000f00 */
[--C-:B------:R-:W-:Y:S01]  /*5fc0*/  IMAD R92, R92, -0x10, R93.reuse ;  /* 0xfffffff05c5c7824 */ /* 0x100fe200078e025d */
[----:B------:R-:W2:Y:S01]  /*5fd0*/  LDCU UR39, c[0x0][0xf30] ;  /* 0x0001e600ff2777ac */ /* 0x000ea20008000800 */
[----:B------:R-:W-:Y:S01]  /*5fe0*/  IMAD R91, R94, -0x10, R93 ;  /* 0xfffffff05e5b7824 */ /* 0x000fe200078e025d */
[----:B------:R-:W1:Y:S01]  /*5ff0*/  LDCU.64 UR58, c[0x0][0xc88] ;  /* 0x00019100ff3a77ac */ /* 0x000e620008000a00 */
[----:B------:R-:W1:Y:S01]  /*6000*/  LDCU.64 UR40, c[0x0][0xf28] ;  /* 0x0001e500ff2877ac */ /* 0x000e620008000a00 */
[----:B------:R-:W1:Y:S01]  /*6010*/  LDCU.128 UR52, c[0x0][0xf10] ;  /* 0x0001e200ff3477ac */ /* 0x000e620008000c00 */
[----:B------:R-:W1:Y:S01]  /*6020*/  LDCU UR56, c[0x0][0x374] ;  /* 0x00006e80ff3877ac */ /* 0x000e620008000800 */
[----:B------:R-:W-:Y:S01]  /*6030*/  UMOV UR47, URZ ;  /* 0x000000ff002f7c82 */ /* 0x000fe20008000000 */
[----:B------:R-:W-:Y:S01]  /*6040*/  UMOV UR46, URZ ;  /* 0x000000ff002e7c82 */ /* 0x000fe20008000000 */
[----:B-1234-:R-:W-:-:S07]  /*6050*/  IMAD.IADD R37, R0, 0x1, R37 ;  /* 0x0000000100257824 */ /* 0x01efce00078e0225 */
.L_x_149:
[----:B------:R-:W-:Y:S02]  /*6060*/  LEA R3, R86, UR44, 0x3 ;  /* 0x0000002c56037c11 */ /* 0x000fe4000f8e18ff */
[----:B------:R-:W-:Y:S02]  /*6070*/  SHF.L.U32 R0, R88, 0x1f, RZ ;  /* 0x0000001f58007819 */ /* 0x000fe400000006ff */
[----:B------:R-:W-:Y:S02]  /*6080*/  LEA R5, R86, UR44, 0x4 ;  /* 0x0000002c56057c11 */ /* 0x000fe4000f8e20ff */
[----:B-1----:R-:W1:Y:S02]  /*6090*/  SYNCS.PHASECHK.TRANS64.TRYWAIT P0, [R3+URZ+0xc0], R0 ;  /* 0x0000c000030075a7 */ /* 0x002e6400080011ff */
[----:B-12---:R-:W-:Y:S05]  /*60a0*/  @!P0 BRA `(.L_x_106) ;  /* 0x0000004c00548947 */ /* 0x006fea0003800000 */
.L_x_202:
[----:B------:R-:W2:Y:S01]  /*60b0*/  LDS.128 R4, [R5+0x130] ;  /* 0x0001300005047984 */ /* 0x000ea20000000c00 */
        /* <DEDUP_REMOVED lines=10> */
[----:B------:R-:W-:Y:S01]  /*6160*/  PLOP3.LUT P0, PT, PT, PT, UP1, 0x80, 0x8 ;  /* 0x000000000008781c */ /* 0x000fe20003f0f018 */
[----:B------:R-:W-:Y:S11]  /*6170*/  UP2UR UR62, UPR, URZ, 0x2 ;  /* 0x00000002ff3e7883 */ /* 0x000ff60008000000 */
[----:B------:R-:W-:Y:S01]  /*6180*/  @!UPT UIADD3 URZ, UPT, UPT, URZ, URZ, URZ ;  /* 0x000000fffffff290 */ /* 0x000fe2000fffe0ff */
[----:B-1----:R-:W-:Y:S02]  /*6190*/  @P0 SHF.R.U32.HI R0, RZ, 0x10, R5 ;  /* 0x00000010ff000819 */ /* 0x002fe40000011605 */
        /* <DEDUP_REMOVED lines=12> */
[----:B------:R-:W2:Y:S01]  /*6260*/  LDCU UR13, c[0x0][0xf20] ;  /* 0x0001e400ff0d77ac */ /* 0x000ea20008000800 */
[----:B------:R-:W-:Y:S02]  /*6270*/  UIMAD.WIDE.U32 UR4, UR56, UR55, URZ ;  /* 0x00000037380472a5 */ /* 0x000fe4000f8e00ff */
[----:B------:R-:W-:Y:S02]  /*6280*/  UIMAD.WIDE.U32 UR6, UR60, UR52, URZ ;  /* 0x000000343c0672a5 */ /* 0x000fe4000f8e00ff */
[----:B------:R-:W-:Y:S02]  /*6290*/  UISETP.NE.AND UP0, UPT, UR54, 0x1, UPT ;  /* 0x000000013600788c */ /* 0x000fe4000bf05270 */
[----:B------:R-:W-:Y:S02]  /*62a0*/  UIMAD.WIDE.U32 UR8, UR37, UR55, URZ ;  /* 0x00000037250872a5 */ /* 0x000fe4000f8e00ff */
[----:B------:R-:W-:Y:S02]  /*62b0*/  UIMAD.WIDE.U32 UR10, UR38, UR52, URZ ;  /* 0x00000034260a72a5 */ /* 0x000fe4000f8e00ff */
[----:B------:R-:W-:Y:S02]  /*62c0*/  UISETP.NE.AND UP1, UPT, UR43, 0x1, UPT ;  /* 0x000000012b00788c */ /* 0x000fe4000bf25270 */
[----:B------:R-:W-:Y:S01]  /*62d0*/  UISETP.NE.AND UP2, UPT, UR42, 0x1, UPT ;  /* 0x000000012a00788c */ /* 0x000fe2000bf45270 */
[----:B------:R-:W-:Y:S02]  /*62e0*/  UMOV UR4, UR5 ;  /* 0x0000000500047c82 */ /* 0x000fe40008000000 */
[----:B--2---:R-:W-:Y:S03]  /*62f0*/  USHF.R.U32.HI UR5, URZ, UR13, UR4 ;  /* 0x0000000dff057299 */ /* 0x004fe60008011604 */
[----:B------:R-:W-:Y:S02]  /*6300*/  UMOV UR4, UR7 ;  /* 0x0000000700047c82 */ /* 0x000fe40008000000 */
[----:B------:R-:W-:Y:S02]  /*6310*/  USHF.R.U32.HI UR7, URZ, UR53, UR4 ;  /* 0x00000035ff077299 */ /* 0x000fe40008011604 */
[----:B------:R-:W-:Y:S02]  /*6320*/  USEL UR4, UR56, UR5, !UP0 ;  /* 0x0000000538047287 */ /* 0x000fe4000c000000 */
[----:B------:R-:W-:Y:S01]  /*6330*/  USEL UR7, UR60, UR7, !UP1 ;  /* 0x000000073c077287 */ /* 0x000fe2000c800000 */
[----:B------:R-:W-:Y:S01]  /*6340*/  UMOV UR5, UR9 ;  /* 0x0000000900057c82 */ /* 0x000fe20008000000 */
[----:B------:R-:W-:Y:S02]  /*6350*/  UIMAD.WIDE.U32 UR8, UR4, UR40, URZ ;  /* 0x00000028040872a5 */ /* 0x000fe4000f8e00ff */
[----:B------:R-:W-:Y:S03]  /*6360*/  USHF.R.U32.HI UR6, URZ, UR13, UR5 ;  /* 0x0000000dff067299 */ /* 0x000fe60008011605 */
[----:B------:R-:W-:Y:S01]  /*6370*/  UMOV UR5, UR11 ;  /* 0x0000000b00057c82 */ /* 0x000fe20008000000 */
[----:B------:R-:W-:Y:S02]  /*6380*/  UIMAD.WIDE.U32 UR10, UR7, UR40, URZ ;  /* 0x00000028070a72a5 */ /* 0x000fe4000f8e00ff */
[----:B------:R-:W-:Y:S02]  /*6390*/  USHF.R.U32.HI UR13, URZ, UR53, UR5 ;  /* 0x00000035ff0d7299 */ /* 0x000fe40008011605 */
[----:B------:R-:W-:Y:S01]  /*63a0*/  USEL UR6, UR37, UR6, !UP0 ;  /* 0x0000000625067287 */ /* 0x000fe2000c000000 */
[----:B------:R-:W-:Y:S02]  /*63b0*/  UMOV UR5, UR9 ;  /* 0x0000000900057c82 */ /* 0x000fe40008000000 */
[----:B------:R-:W-:Y:S01]  /*63c0*/  UMOV UR10, UR11 ;  /* 0x0000000b000a7c82 */ /* 0x000fe20008000000 */
[----:B------:R-:W-:Y:S02]  /*63d0*/  @UP2 USHF.R.U32.HI UR4, URZ, UR41, UR5 ;  /* 0x00000029ff042299 */ /* 0x000fe40008011605 */
[----:B------:R-:W-:Y:S02]  /*63e0*/  @UP2 USHF.R.U32.HI UR7, URZ, UR41, UR10 ;  /* 0x00000029ff072299 */ /* 0x000fe4000801160a */
[----:B------:R-:W-:Y:S02]  /*63f0*/  UIMAD UR4, UR42, UR4, URZ ;  /* 0x000000042a0472a4 */ /* 0x000fe4000f8e02ff */
        /* <DEDUP_REMOVED lines=8> */
[----:B------:R-:W-:Y:S02]  /*6480*/  USEL UR11, UR6, UR4, !UP2 ;  /* 0x00000004060b7287 */ /* 0x000fe4000d000000 */
[----:B------:R-:W-:Y:S02]  /*6490*/  UIADD3 UR8, UPT, UPT, -UR5, URZ, URZ ;  /* 0x000000ff05087290 */ /* 0x000fe4000fffe1ff */
[----:B------:R-:W-:Y:S01]  /*64a0*/  UIADD3 UR10, UPT, UPT, -UR11, URZ, URZ ;  /* 0x000000ff0b0a7290 */ /* 0x000fe2000fffe1ff */
[----:B------:R-:W-:Y:S01]  /*64b0*/  @!UP0 UMOV UR4, UR9 ;  /* 0x0000000900048c82 */ /* 0x000fe20008000000 */
[----:B------:R-:W-:Y:S02]  /*64c0*/  UIADD3 UR9, UPT, UPT, -UR6, URZ, URZ ;  /* 0x000000ff06097290 */ /* 0x000fe4000fffe1ff */
[----:B------:R-:W-:Y:S02]  /*64d0*/  @!UP0 USHF.R.U32.HI UR4, URZ, UR41, UR4 ;  /* 0x00000029ff048299 */ /* 0x000fe40008011604 */
[----:B------:R-:W-:Y:S02]  /*64e0*/  UIMAD UR10, UR42, UR10, UR6 ;  /* 0x0000000a2a0a72a4 */ /* 0x000fe4000f8e0206 */
[----:B------:R-:W-:Y:S04]  /*64f0*/  @!UP0 USEL UR4, UR5, UR4, !UP2 ;  /* 0x0000000405048287 */ /* 0x000fe8000d000000 */
[----:B------:R-:W-:Y:S02]  /*6500*/  @!UP0 UIMAD UR10, UR7, UR10, UR4 ;  /* 0x0000000a070a82a4 */ /* 0x000fe4000f8e0204 */
[----:B------:R-:W-:Y:S02]  /*6510*/  @!UP0 UIADD3 UR11, UPT, UPT, UR11, -UR4, URZ ;  /* 0x800000040b0b8290 */ /* 0x000fe4000fffe0ff */
[----:B------:R-:W-:Y:S02]  /*6520*/  UIMAD UR7, UR43, UR8, UR38 ;  /* 0x000000082b0772a4 */ /* 0x000fe4000f8e0226 */
[----:B------:R-:W-:Y:S02]  /*6530*/  @!UP0 UIMAD UR6, UR11, UR42, UR5 ;  /* 0x0000002a0b0682a4 */ /* 0x000fe4000f8e0205 */
[----:B------:R-:W-:Y:S01]  /*6540*/  UIMAD UR4, UR54, UR9, UR37 ;  /* 0x00000009360472a4 */ /* 0x000fe2000f8e0225 */
[----:B------:R-:W-:Y:S02]  /*6550*/  @!UP0 UMOV UR5, UR10 ;  /* 0x0000000a00058c82 */ /* 0x000fe40008000000 */
[----:B------:R-:W-:Y:S02]  /*6560*/  UIMAD UR38, UR5, UR43, UR7 ;  /* 0x0000002b052672a4 */ /* 0x000fe4000f8e0207 */
[----:B------:R-:W-:Y:S11]  /*6570*/  UIMAD UR37, UR6, UR54, UR4 ;  /* 0x00000036062572a4 */ /* 0x000ff6000f8e0204 */
[----:B------:R-:W-:Y:S01]  /*6580*/  @!UPT UIADD3 URZ, UPT, UPT, URZ, URZ, URZ ;  /* 0x000000fffffff290 */ /* 0x000fe2000fffe0ff */
.L_x_107:
[----:B------:R-:W-:Y:S01]  /*6590*/  UISETP.NE.AND UP0, UPT, UR39, 0x1, UPT ;  /* 0x000000012700788c */ /* 0x000fe2000bf05270 */
[----:B------:R-:W-:Y:S01]  /*65a0*/  LOP3.LUT P0, RZ, R84, 0x1b0, RZ, 0xc0, !PT ;  /* 0x000001b054ff7812 */ /* 0x000fe2000780c0ff */
[----:B------:R-:W-:Y:S01]  /*65b0*/  USHF.L.U32 UR49, UR12, 0x7, URZ ;  /* 0x000000070c317899 */ /* 0x000fe200080006ff */
[----:B------:R-:W-:Y:S01]  /*65c0*/  BSSY.RECONVERGENT B6, `(.L_x_108) ;  /* 0x0000034000067945 */ /* 0x000fe20003800200 */
[----:B------:R-:W-:Y:S01]  /*65d0*/  USHF.L.U32 UR50, UR20, 0x7, URZ ;  /* 0x0000000714327899 */ /* 0x000fe200080006ff */
[----:B------:R-:W-:Y:S06]  /*65e0*/  IADD3 R86, PT, PT, R86, 0x1, RZ ;  /* 0x0000000156567810 */ /* 0x000fec0007ffe0ff */
[----:B------:R-:W2:Y:S01]  /*65f0*/  @!UP0 LDCU.128 UR16, c[0x0][0xf10] ;  /* 0x0001e200ff1087ac */ /* 0x000ea20008000c00 */
[----:B------:R-:W3:Y:S01]  /*6600*/  @!UP0 LDCU UR5, c[0x0][0xf0c] ;  /* 0x0001e180ff0587ac */ /* 0x000ee20008000800 */
[----:B------:R-:W4:Y:S01]  /*6610*/  @!UP0 LDCU UR10, c[0x0][0xf20] ;  /* 0x0001e400ff0a87ac */ /* 0x000f220008000800 */
[----:B--2---:R-:W-:Y:S02]  /*6620*/  UIMAD.WIDE.U32 UR8, UR38, UR16, URZ ;  /* 0x00000010260872a5 */ /* 0x004fe4000f8e00ff */
[----:B------:R-:W-:Y:S02]  /*6630*/  UIMAD.WIDE.U32 UR6, UR37, UR19, URZ ;  /* 0x00000013250672a5 */ /* 0x000fe4000f8e00ff */
[----:B------:R-:W-:Y:S03]  /*6640*/  @!UP0 UISETP.NE.AND UP1, UPT, UR18, 0x1, UPT ;  /* 0x000000011200888c */ /* 0x000fe6000bf25270 */
[----:B------:R-:W-:Y:S01]  /*6650*/  @!UP0 UMOV UR4, UR9 ;  /* 0x0000000900048c82 */ /* 0x000fe20008000000 */
[----:B---3--:R-:W-:Y:S02]  /*6660*/  @!UP0 UISETP.NE.AND UP2, UPT, UR5, 0x1, UPT ;  /* 0x000000010500888c */ /* 0x008fe4000bf45270 */
[----:B------:R-:W-:Y:S01]  /*6670*/  @!UP0 USHF.R.U32.HI UR4, URZ, UR17, UR4 ;  /* 0x00000011ff048299 */ /* 0x000fe20008011604 */
[----:B------:R-:W-:Y:S02]  /*6680*/  @!UP0 UMOV UR6, UR7 ;  /* 0x0000000700068c82 */ /* 0x000fe40008000000 */
[----:B----4-:R-:W-:Y:S02]  /*6690*/  @!UP0 USHF.R.U32.HI UR6, URZ, UR10, UR6 ;  /* 0x0000000aff068299 */ /* 0x010fe40008011606 */
[----:B------:R-:W-:Y:S02]  /*66a0*/  @!UP0 USEL UR7, UR38, UR4, !UP2 ;  /* 0x0000000426078287 */ /* 0x000fe4000d000000 */
[----:B------:R-:W-:Y:S04]  /*66b0*/  @!UP0 USEL UR6, UR37, UR6, !UP1 ;  /* 0x0000000625068287 */ /* 0x000fe8000c800000 */
[----:B------:R-:W-:Y:S02]  /*66c0*/  @!UP0 UIADD3 UR4, UPT, UPT, -UR7, UR6, URZ ;  /* 0x0000000607048290 */ /* 0x000fe4000fffe1ff */
[----:B------:R-:W-:Y:S02]  /*66d0*/  @!UP0 UIADD3 UR6, UPT, UPT, UR7, -UR6, URZ ;  /* 0x8000000607068290 */ /* 0x000fe4000fffe0ff */
[----:B------:R-:W-:Y:S02]  /*66e0*/  @!UP0 UIMAD UR38, UR4, UR5, UR38 ;  /* 0x00000005042682a4 */ /* 0x000fe4000f8e0226 */
[----:B------:R-:W-:Y:S01]  /*66f0*/  @!UP0 UIMAD UR37, UR6, UR18, UR37 ;  /* 0x00000012062582a4 */ /* 0x000fe2000f8e0225 */
[----:B------:R-:W-:Y:S11]  /*6700*/  @!P0 BRA `(.L_x_109) ;  /* 0x00000000007c8947 */ /* 0x000ff60003800000 */
[----:B------:R-:W2:Y:S01]  /*6710*/  LDCU.64 UR8, c[0x4][0x80] ;  /* 0x01001000ff0877ac */ /* 0x000ea20008000a00 */
[----:B------:R-:W-:Y:S01]  /*6720*/  MOV R2, 0x0 ;  /* 0x0000000000027802 */ /* 0x000fe20000000f00 */
[----:B------:R-:W-:Y:S02]  /*6730*/  HFMA2 R12, -RZ, RZ, 0, 5.9604644775390625e-08 ;  /* 0x00000001ff0c7431 */ /* 0x000fe400000001ff */
[----:B------:R-:W-:Y:S01]  /*6740*/  IMAD.MOV.U32 R8, RZ, RZ, 0x70 ;  /* 0x00000070ff087424 */ /* 0x000fe200078e00ff */
[----:B------:R3:W4:Y:S01]  /*6750*/  LDC.64 R14, c[0x4][R2] ;  /* 0x01000000020e7b82 */ /* 0x0007220000000a00 */
[----:B------:R-:W1:Y:S01]  /*6760*/  LDCU.64 UR6, c[0x4][0x88] ;  /* 0x01001100ff0677ac */ /* 0x000e620008000a00 */
[----:B------:R-:W-:Y:S01]  /*6770*/  IMAD.MOV.U32 R13, RZ, RZ, RZ ;  /* 0x000000ffff0d7224 */ /* 0x000fe200078e00ff */
[----:B------:R-:W1:Y:S01]  /*6780*/  LDCU.64 UR4, c[0x4][0x8] ;  /* 0x01000100ff0477ac */ /* 0x000e620008000a00 */
[----:B--2---:R-:W-:Y:S01]  /*6790*/  MOV R5, UR9 ;  /* 0x0000000900057c02 */ /* 0x004fe20008000f00 */
[----:B------:R-:W-:Y:S01]  /*67a0*/  IMAD.U32 R4, RZ, RZ, UR8 ;  /* 0x00000008ff047e24 */ /* 0x000fe2000f8e00ff */
[----:B-1----:R-:W-:Y:S01]  /*67b0*/  MOV R7, UR7 ;  /* 0x0000000700077c02 */ /* 0x002fe20008000f00 */
[----:B------:R-:W-:Y:S01]  /*67c0*/  IMAD.U32 R6, RZ, RZ, UR6 ;  /* 0x00000006ff067e24 */ /* 0x000fe2000f8e00ff */
[----:B------:R-:W-:Y:S01]  /*67d0*/  MOV R11, UR5 ;  /* 0x00000005000b7c02 */ /* 0x000fe20008000f00 */
[----:B------:R-:W-:Y:S02]  /*67e0*/  IMAD.U32 R10, RZ, RZ, UR4 ;  /* 0x00000004ff0a7e24 */ /* 0x000fe4000f8e00ff */
[----:B------:R-:W-:Y:S07]  /*67f0*/  LEPC R20, `(.L_x_110) ;  /* 0x000000001014794e */ /* 0x000fee0000000000 */
[----:B---345:R-:W-:Y:S05]  /*6800*/  CALL.ABS.NOINC R14 ;  /* 0x000000000e007343 */ /* 0x038fea0003c00000 */
.L_x_110:
[----:B------:R-:W1:Y:S01]  /*6810*/  LDCU.64 UR8, c[0x4][0x80] ;  /* 0x01001000ff0877ac */ /* 0x000e620008000a00 */
[----:B------:R-:W2:Y:S01]  /*6820*/  LDC.64 R2, c[0x4][R2] ;  /* 0x0100000002027b82 */ /* 0x000ea20000000a00 */
[----:B------:R-:W-:Y:S02]  /*6830*/  HFMA2 R12, -RZ, RZ, 0, 5.9604644775390625e-08 ;  /* 0x00000001ff0c7431 */ /* 0x000fe400000001ff */
[----:B------:R-:W-:Y:S02]  /*6840*/  IMAD.MOV.U32 R8, RZ, RZ, 0x70 ;  /* 0x00000070ff087424 */ /* 0x000fe400078e00ff */
[----:B------:R-:W-:Y:S01]  /*6850*/  IMAD.MOV.U32 R13, RZ, RZ, RZ ;  /* 0x000000ffff0d7224 */ /* 0x000fe200078e00ff */
[----:B------:R-:W3:Y:S01]  /*6860*/  LDCU.64 UR6, c[0x4][0x88] ;  /* 0x01001100ff0677ac */ /* 0x000ee20008000a00 */
[----:B------:R-:W4:Y:S01]  /*6870*/  LDCU.64 UR4, c[0x4][0x8] ;  /* 0x01000100ff0477ac */ /* 0x000f220008000a00 */
[----:B-1----:R-:W-:Y:S02]  /*6880*/  MOV R4, UR8 ;  /* 0x0000000800047c02 */ /* 0x002fe40008000f00 */
[----:B------:R-:W-:Y:S02]  /*6890*/  MOV R5, UR9 ;  /* 0x0000000900057c02 */ /* 0x000fe40008000f00 */
[----:B---3--:R-:W-:Y:S01]  /*68a0*/  MOV R7, UR7 ;  /* 0x0000000700077c02 */ /* 0x008fe20008000f00 */
[----:B------:R-:W-:Y:S01]  /*68b0*/  IMAD.U32 R6, RZ, RZ, UR6 ;  /* 0x00000006ff067e24 */ /* 0x000fe2000f8e00ff */
[----:B----4-:R-:W-:Y:S01]  /*68c0*/  MOV R11, UR5 ;  /* 0x00000005000b7c02 */ /* 0x010fe20008000f00 */
[----:B------:R-:W-:Y:S02]  /*68d0*/  IMAD.U32 R10, RZ, RZ, UR4 ;  /* 0x00000004ff0a7e24 */ /* 0x000fe4000f8e00ff */
[----:B------:R-:W-:Y:S07]  /*68e0*/  LEPC R20, `(.L_x_109) ;  /* 0x000000001014794e */ /* 0x000fee0000000000 */
[----:B--2---:R-:W-:Y:S05]  /*68f0*/  CALL.ABS.NOINC R2 ;  /* 0x0000000002007343 */ /* 0x004fea0003c00000 */
.L_x_109:
[----:B------:R-:W-:Y:S05]  /*6900*/  BSYNC.RECONVERGENT B6 ;  /* 0x0000000000067941 */ /* 0x000fea0003800200 */
.L_x_108:
[----:B------:R-:W-:Y:S02]  /*6910*/  R2UR UR6, R83 ;  /* 0x00000000530672ca */ /* 0x000fe400000e0000 */
[----:B------:R-:W-:Y:S02]  /*6920*/  R2UR UR5, R97 ;  /* 0x00000000610572ca */ /* 0x000fe400000e0000 */
[----:B------:R-:W-:Y:S02]  /*6930*/  R2UR UR4, R96 ;  /* 0x00000000600472ca */ /* 0x000fe400000e0000 */
[----:B------:R-:W-:Y:S02]  /*6940*/  ISETP.NE.U32.AND P4, PT, R78, RZ, PT ;  /* 0x000000ff4e00720c */ /* 0x000fe40003f85070 */
[----:B------:R-:W-:Y:S02]  /*6950*/  ISETP.NE.U32.AND P2, PT, RZ, UR58, PT ;  /* 0x0000003aff007c0c */ /* 0x000fe4000bf45070 */
[----:B------:R-:W-:Y:S02]  /*6960*/  ISETP.NE.AND.EX P4, PT, R79, RZ, PT, P4 ;  /* 0x000000ff4f00720c */ /* 0x000fe40003f85340 */
[----:B------:R-:W-:Y:S01]  /*6970*/  ISETP.NE.AND.EX P2, PT, RZ, UR59, PT, P2 ;  /* 0x0000003bff007c0c */ /* 0x000fe2000bf45320 */
[----:B------:R-:W-:Y:S02]  /*6980*/  UISETP.NE.AND UP2, UPT, UR6, URZ, UPT ;  /* 0x000000ff0600728c */ /* 0x000fe4000bf45270 */
[----:B------:R-:W-:Y:S04]  /*6990*/  UISETP.NE.U32.AND UP0, UPT, UR5, URZ, UPT ;  /* 0x000000ff0500728c */ /* 0x000fe8000bf05070 */
[----:B------:R-:W-:Y:S01]  /*69a0*/  UISETP.NE.AND.EX UP1, UPT, UR4, URZ, UPT, UP0 ;  /* 0x000000ff0400728c */ /* 0x000fe2000bf25300 */
[----:B------:R-:W-:Y:S01]  /*69b0*/  PLOP3.LUT P1, PT, PT, PT, UP2, 0x80, 0x8 ;  /* 0x000000000008781c */ /* 0x000fe20003f2f028 */
[----:B------:R-:W-:Y:S03]  /*69c0*/  UPLOP3.LUT UP0, UPT, UPT, UPT, UPT, 0x40, 0x4 ;  /* 0x000000000004789c */ /* 0x000fe60003f0e870 */
[----:B------:R-:W-:Y:S06]  /*69d0*/  @UP2 UPLOP3.LUT UP0, UPT, UPT, UPT, UP1, 0x80, 0x8 ;  /* 0x000000000008289c */ /* 0x000fec0003f0f010 */
[----:B------:R-:W-:Y:S01]  /*69e0*/  PLOP3.LUT P0, PT, PT, PT, UP0, 0x80, 0x8 ;  /* 0x000000000008781c */ /* 0x000fe20003f0f008 */
[----:B------:R-:W-:Y:S01]  /*69f0*/  @!UPT UIADD3 URZ, UPT, UPT, URZ, URZ, URZ ;  /* 0x000000fffffff290 */ /* 0x000fe2000fffe0ff */
[----:B------:R-:W-:Y:S11]  /*6a00*/  BRA.U !UP1, `(.L_x_111) ;  /* 0x0000000109407547 */ /* 0x000ff6000b800000 */
[----:B------:R-:W-:Y:S01]  /*6a10*/  UISETP.NE.U32.AND UP0, UPT, UR58, URZ, UPT ;  /* 0x000000ff3a00728c */ /* 0x000fe2000bf05070 */
[----:B------:R-:W-:Y:S01]  /*6a20*/  R2UR UR6, R97 ;  /* 0x00000000610672ca */ /* 0x000fe200000e0000 */
[----:B------:R-:W2:Y:S01]  /*6a30*/  LDCU.64 UR8, c[0x0][0x358] ;  /* 0x00006b00ff0877ac */ /* 0x000ea20008000a00 */
[----:B------:R-:W-:Y:S02]  /*6a40*/  HFMA2 R80, -RZ, RZ, 0, 5.9604644775390625e-08 ;  /* 0x00000001ff507431 */ /* 0x000fe400000001ff */
[----:B-1----:R-:W-:Y:S01]  /*6a50*/  IMAD.MOV.U32 R0, RZ, RZ, 0x1 ;  /* 0x00000001ff007424 */ /* 0x002fe200078e00ff */
[----:B------:R-:W-:Y:S06]  /*6a60*/  UISETP.NE.AND.EX UP0, UPT, UR59, URZ, UPT, UP0 ;  /* 0x000000ff3b00728c */ /* 0x000fec000bf05300 */
[----:B------:R-:W-:Y:S05]  /*6a70*/  PLOP3.LUT P3, PT, PT, PT, UP0, 0x80, 0x8 ;  /* 0x000000000008781c */ /* 0x000fea0003f6f008 */
[----:B------:R-:W1:Y:S01]  /*6a80*/  @UP0 LDCU.64 UR4, c[0x0][0xc88] ;  /* 0x00019100ff0407ac */ /* 0x000e620008000a00 */
[----:B------:R-:W-:Y:S07]  /*6a90*/  @UP0 UIMAD UR6, UR36, UR6, URZ ;  /* 0x00000006240602a4 */ /* 0x000fee000f8e02ff */
[----:B------:R-:W-:Y:S01]  /*6aa0*/  @!P3 PRMT R80, R0, 0x7610, R80 ;  /* 0x000076100050b816 */ /* 0x000fe20000000050 */
[----:B-1----:R-:W-:Y:S06]  /*6ab0*/  @UP0 UIMAD.WIDE UR4, UR6, 0x4, UR4 ;  /* 0x00000004060408a5 */ /* 0x002fec000f8e0204 */
[----:B------:R-:W-:Y:S02]  /*6ac0*/  IMAD.U32 R2, RZ, RZ, UR4 ;  /* 0x00000004ff027e24 */ /* 0x000fe4000f8e00ff */
[----:B------:R-:W-:Y:S03]  /*6ad0*/  IMAD.U32 R3, RZ, RZ, UR5 ;  /* 0x00000005ff037e24 */ /* 0x000fe6000f8e00ff */
[----:B------:R-:W1:Y:S02]  /*6ae0*/  @!UP0 LDCU UR4, c[0x0][0xc80] ;  /* 0x00019000ff0487ac */ /* 0x000e640008000800 */
[----:B--2--5:R2:W5:Y:S02]  /*6af0*/  @P3 LDG.E R41, desc[UR8][R2.64] ;  /* 0x0000000802293981 */ /* 0x024564000c1e1900 */
[----:B-12---:R-:W-:Y:S02]  /*6b00*/  @!P3 MOV R41, UR4 ;  /* 0x000000040029bc02 */ /* 0x006fe40008000f00 */
.L_x_111:
[----:B------:R-:W-:Y:S05]  /*6b10*/  @!P4 BRA `(.L_x_112) ;  /* 0x000000000024c947 */ /* 0x000fea0003800000 */
[----:B------:R-:W-:Y:S01]  /*6b20*/  ISETP.NE.U32.AND P3, PT, R76, RZ, PT ;  /* 0x000000ff4c00720c */ /* 0x000fe20003f65070 */
[----:B------:R-:W2:Y:S03]  /*6b30*/  LDCU.64 UR4, c[0x0][0x358] ;  /* 0x00006b00ff0477ac */ /* 0x000ea60008000a00 */
[----:B------:R-:W-:Y:S11]  /*6b40*/  ISETP.NE.AND.EX P3, PT, R77, RZ, PT, P3 ;  /* 0x000000ff4d00720c */ /* 0x000ff60003f65330 */
[----:B------:R-:W-:Y:S02]  /*6b50*/  @!UPT UIADD3 URZ, UPT, UPT, URZ, URZ, URZ ;  /* 0x000000fffffff290 */ /* 0x000fe4000fffe0ff */
[----:B------:R-:W3:Y:S01]  /*6b60*/  @P3 LDC.64 R2, c[0x0][0xca8] ;  /* 0x00032a00ff023b82 */ /* 0x000ee20000000a00 */
[----:B-1----:R-:W-:Y:S04]  /*6b70*/  @P3 IMAD R0, R78, UR36, RZ ;  /* 0x000000244e003c24 */ /* 0x002fe8000f8e02ff */
[----:B---3--:R-:W-:Y:S05]  /*6b80*/  @P3 IMAD.WIDE R2, R0, 0x4, R2 ;  /* 0x0000000400023825 */ /* 0x008fea00078e0202 */
[----:B--2--5:R2:W5:Y:S02]  /*6b90*/  @P3 LDG.E R38, desc[UR4][R2.64] ;  /* 0x0000000402263981 */ /* 0x024564000c1e1900 */
[----:B--2---:R-:W3:Y:S02]  /*6ba0*/  @!P3 LDC R38, c[0x0][0xca0] ;  /* 0x00032800ff26bb82 */ /* 0x004ee40000000800 */
.L_x_112:
[----:B-----5:R-:W-:Y:S01]  /*6bb0*/  FSETP.NEU.AND P3, PT, R41, RZ, PT ;  /* 0x000000ff2900720b */ /* 0x020fe20003f6d000 */
[----:B------:R-:W-:Y:S01]  /*6bc0*/  BSSY B1, `(.L_x_113) ;  /* 0x0000039000017945 */ /* 0x000fe20003800000 */
[----:B------:R-:W-:Y:S01]  /*6bd0*/  SEL R3, RZ, 0xffffffff, P2 ;  /* 0xffffffffff037807 */ /* 0x000fe20001000000 */
[----:B------:R-:W-:Y:S01]  /*6be0*/  IMAD.MOV.U32 R47, RZ, RZ, 0x1 ;  /* 0x00000001ff2f7424 */ /* 0x000fe200078e00ff */
[----:B------:R-:W-:Y:S01]  /*6bf0*/  @P1 LOP3.LUT P2, RZ, R80, 0xff, RZ, 0xc0, !PT ;  /* 0x000000ff50ff1812 */ /* 0x000fe2000784c0ff */
[----:B------:R-:W-:Y:S01]  /*6c00*/  IMAD R39, R36, 0x80, R37 ;  /* 0x0000008024277824 */ /* 0x000fe200078e0225 */
[----:B------:R-:W-:Y:S01]  /*6c10*/  @P1 SEL R2, RZ, 0xffffffff, P3 ;  /* 0xffffffffff021807 */ /* 0x000fe20001800000 */
[----:B------:R-:W-:Y:S01]  /*6c20*/  IMAD R87, R94, -0x10, R92 ;  /* 0xfffffff05e577824 */ /* 0x000fe200078e025c */
[----:B------:R-:W-:Y:S01]  /*6c30*/  LOP3.LUT R90, R90, 0x1, RZ, 0x3c, !PT ;  /* 0x000000015a5a7812 */ /* 0x000fe200078e3cff */
[----:B------:R-:W-:Y:S01]  /*6c40*/  IMAD.MOV.U32 R46, RZ, RZ, RZ ;  /* 0x000000ffff2e7224 */ /* 0x000fe200078e00ff */
[----:B------:R-:W-:Y:S02]  /*6c50*/  @P0 SEL R2, R3, R2, !P2 ;  /* 0x0000000203020207 */ /* 0x000fe40005000000 */
[----:B------:R-:W-:Y:S02]  /*6c60*/  CS2R R74, SRZ ;  /* 0x00000000004a7805 */ /* 0x000fe4000001ff00 */
[----:B------:R-:W-:Y:S02]  /*6c70*/  LEA R99, R36, UR44, 0x3 ;  /* 0x0000002c24637c11 */ /* 0x000fe4000f8e18ff */
[----:B------:R-:W-:Y:S02]  /*6c80*/  CS2R R72, SRZ ;  /* 0x0000000000487805 */ /* 0x000fe4000001ff00 */
[----:B------:R-:W-:Y:S02]  /*6c90*/  @P1 LOP3.LUT R2, R2, 0x1, RZ, 0xc0, !PT ;  /* 0x0000000102021812 */ /* 0x000fe400078ec0ff */
[----:B------:R-:W-:Y:S02]  /*6ca0*/  CS2R R66, SRZ ;  /* 0x0000000000427805 */ /* 0x000fe4000001ff00 */
[----:B-1----:R-:W-:Y:S02]  /*6cb0*/  SHF.L.U32 R0, R89, 0x1f, RZ ;  /* 0x0000001f59007819 */ /* 0x002fe400000006ff */
[----:B------:R-:W-:Y:S02]  /*6cc0*/  CS2R R64, SRZ ;  /* 0x0000000000407805 */ /* 0x000fe4000001ff00 */
[----:B------:R-:W-:Y:S02]  /*6cd0*/  ISETP.NE.U32.OR P5, PT, R2, 0x1, !P1 ;  /* 0x000000010200780c */ /* 0x000fe40004fa5470 */
[----:B------:R-:W-:Y:S02]  /*6ce0*/  CS2R R58, SRZ ;  /* 0x00000000003a7805 */ /* 0x000fe4000001ff00 */
[----:B------:R-:W-:Y:S02]  /*6cf0*/  PLOP3.LUT P2, PT, PT, PT, UP1, 0x80, 0x8 ;  /* 0x000000000008781c */ /* 0x000fe40003f4f018 */
[----:B------:R-:W-:Y:S02]  /*6d00*/  CS2R R56, SRZ ;  /* 0x0000000000387805 */ /* 0x000fe4000001ff00 */
[----:B------:R-:W-:Y:S02]  /*6d10*/  LOP3.LUT P4, R85, R80, 0xff, RZ, 0xc0, !PT ;  /* 0x000000ff50557812 */ /* 0x000fe4000788c0ff */
[----:B------:R-:W-:Y:S02]  /*6d20*/  CS2R R50, SRZ ;  /* 0x0000000000327805 */ /* 0x000fe4000001ff00 */
[----:B------:R-:W-:Y:S02]  /*6d30*/  SEL R2, RZ, 0xffffffff, P3 ;  /* 0xffffffffff027807 */ /* 0x000fe40001800000 */
[----:B------:R-:W-:Y:S02]  /*6d40*/  CS2R R48, SRZ ;  /* 0x0000000000307805 */ /* 0x000fe4000001ff00 */
[----:B------:R-:W-:Y:S02]  /*6d50*/  P2R R98, PR, RZ, 0x20 ;  /* 0x00000020ff627803 */ /* 0x000fe40000000000 */
[----:B------:R-:W-:Y:S02]  /*6d60*/  @P5 SHF.L.U32 R4, R90, 0x1f, RZ ;  /* 0x0000001f5a045819 */ /* 0x000fe400000006ff */
[----:B------:R-:W-:Y:S02]  /*6d70*/  @P2 SEL R2, R3, R2, !P4 ;  /* 0x0000000203022207 */ /* 0x000fe40006000000 */
[----:B------:R-:W1:Y:S02]  /*6d80*/  @P5 SYNCS.PHASECHK.TRANS64.TRYWAIT P1, [UR44+0x70], R4 ;  /* 0x00007004ff0055a7 */ /* 0x000e64000802112c */
[----:B------:R-:W-:Y:S04]  /*6d90*/  LOP3.LUT R2, R2, 0x1, RZ, 0xc0, !PT ;  /* 0x0000000102027812 */ /* 0x000fe800078ec0ff */
[----:B------:R-:W-:Y:S04]  /*6da0*/  ISETP.NE.U32.AND P2, PT, R2, 0x1, PT ;  /* 0x000000010200780c */ /* 0x000fe80003f45070 */
[----:B------:R-:W-:Y:S01]  /*6db0*/  P2R R60, PR, RZ, 0x4 ;  /* 0x00000004ff3c7803 */ /* 0x000fe20000000000 */
[----:B------:R2:W4:Y:S01]  /*6dc0*/  SYNCS.PHASECHK.TRANS64.TRYWAIT P0, [R99+URZ+0xe0], R0 ;  /* 0x0000e000630075a7 */ /* 0x00052200080011ff */
[----:B-1----:R-:W-:Y:S01]  /*6dd0*/  @P5 SEL R47, RZ, 0x1, !P1 ;  /* 0x00000001ff2f5807 */ /* 0x002fe20004800000 */
[----:B--2---:R-:W-:Y:S06]  /*6de0*/  @!P5 BRA `(.L_x_114) ;  /* 0x000000000058d947 */ /* 0x004fec0003800000 */
[----:B------:R-:W-:Y:S01]  /*6df0*/  IMAD.MOV.U32 R75, RZ, RZ, RZ ;  /* 0x000000ffff4b7224 */ /* 0x000fe200078e00ff */
[----:B------:R-:W-:Y:S01]  /*6e00*/  ISETP.NE.AND P1, PT, R47, RZ, PT ;  /* 0x000000ff2f00720c */ /* 0x000fe20003f25270 */
[----:B------:R-:W-:Y:S01]  /*6e10*/  BSSY B0, `(.L_x_115) ;  /* 0x000000c000007945 */ /* 0x000fe20003800000 */
[----:B------:R-:W-:Y:S02]  /*6e20*/  CS2R R50, SRZ ;  /* 0x0000000000327805 */ /* 0x000fe4000001ff00 */
[----:B------:R-:W-:Y:S02]  /*6e30*/  CS2R R48, SRZ ;  /* 0x0000000000307805 */ /* 0x000fe4000001ff00 */
[----:B------:R-:W-:Y:S02]  /*6e40*/  CS2R R58, SRZ ;  /* 0x00000000003a7805 */ /* 0x000fe4000001ff00 */
[----:B------:R-:W-:Y:S02]  /*6e50*/  CS2R R56, SRZ ;  /* 0x0000000000387805 */ /* 0x000fe4000001ff00 */
[----:B------:R-:W-:Y:S02]  /*6e60*/  CS2R R66, SRZ ;  /* 0x0000000000427805 */ /* 0x000fe4000001ff00 */
[----:B------:R-:W-:Y:S02]  /*6e70*/  CS2R R64, SRZ ;  /* 0x0000000000407805 */ /* 0x000fe4000001ff00 */
[----:B------:R-:W-:Y:S01]  /*6e80*/  CS2R R72, SRZ ;  /* 0x0000000000487805 */ /* 0x000fe2000001ff00 */
[----:B------:R-:W-:Y:S06]  /*6e90*/  @P1 BRA `(.L_x_116) ;  /* 0x00000000000c1947 */ /* 0x000fec0003800000 */
[----:B------:R-:W-:Y:S04]  /*6ea0*/  SHF.L.U32 R3, R90, 0x1f, RZ ;  /* 0x0000001f5a037819 */ /* 0x000fe800000006ff */
[----:B------:R-:W1:Y:S02]  /*6eb0*/  SYNCS.PHASECHK.TRANS64.TRYWAIT P1, [UR44+0x70], R3 ;  /* 0x00007003ff0075a7 */ /* 0x000e64000802112c */
[----:B-1----:R-:W-:Y:S05]  /*6ec0*/  @!P1 BRA `(.L_x_117) ;  /* 0x0000003c00e09947 */ /* 0x002fea0003800000 */
.L_x_116:
[----:B------:R-:W-:Y:S05]  /*6ed0*/  BSYNC B0 ;  /* 0x0000000000007941 */ /* 0x000fea0003800000 */
.L_x_115:
[----:B------:R-:W-:Y:S01]  /*6ee0*/  ISETP.NE.AND P1, PT, R60, RZ, PT ;  /* 0x000000ff3c00720c */ /* 0x000fe20003f25270 */
[----:B------:R-:W-:Y:S11]  /*6ef0*/  HFMA2 R46, -RZ, RZ, 0, 5.9604644775390625e-08 ;  /* 0x00000001ff2e7431 */ /* 0x000ff600000001ff */
[----:B------:R-:W-:Y:S01]  /*6f00*/  @!UPT UIADD3 URZ, UPT, UPT, URZ, URZ, URZ ;  /* 0x000000fffffff290 */ /* 0x000fe2000fffe0ff */
[----:B------:R2:W1:Y:S04]  /*6f10*/  @P1 LDS.128 R48, [R93] ;  /* 0x000000005d301984 */ /* 0x0004680000000c00 */
[----:B------:R2:W1:Y:S04]  /*6f20*/  @P1 LDS.128 R56, [R92+0x10] ;  /* 0x000010005c381984 */ /* 0x0004680000000c00 */
[----:B------:R2:W1:Y:S04]  /*6f30*/  @P1 LDS.128 R64, [R91+0x20] ;  /* 0x000020005b401984 */ /* 0x0004680000000c00 */
[----:B------:R2:W1:Y:S02]  /*6f40*/  @P1 LDS.128 R72, [R87+0x30] ;  /* 0x0000300057481984 */ /* 0x0004640000000c00 */
.L_x_114:
[----:B------:R-:W-:Y:S05]  /*6f50*/  BSYNC B1 ;  /* 0x0000000000017941 */ /* 0x000fea0003800000 */
.L_x_113:
[----:B-1----:R-:W-:Y:S04]  /*6f60*/  SHF.R.U32.HI R2, RZ, 0x15, R39 ;  /* 0x00000015ff027819 */ /* 0x002fe80000011627 */
[----:B------:R-:W-:Y:S01]  /*6f70*/  LOP3.LUT P1, RZ, R2, 0x3, R81, 0x48, !PT ;  /* 0x0000000302ff7812 */ /* 0x000fe20007824851 */
[----:B------:R-:W-:Y:S01]  /*6f80*/  @!UPT UIADD3 URZ, UPT, UPT, URZ, URZ, URZ ;  /* 0x000000fffffff290 */ /* 0x000fe2000fffe0ff */
[----:B----4-:R-:W-:Y:S11]  /*6f90*/  @P0 BRA `(.L_x_118) ;  /* 0x0000000000080947 */ /* 0x010ff60003800000 */
[----:B------:R-:W1:Y:S02]  /*6fa0*/  SYNCS.PHASECHK.TRANS64.TRYWAIT P0, [R99+URZ+0xe0], R0 ;  /* 0x0000e000630075a7 */ /* 0x000e6400080011ff */
[----:B-1----:R-:W-:Y:S05]  /*6fb0*/  @!P0 BRA `(.L_x_119) ;  /* 0x0000003c00bc8947 */ /* 0x002fea0003800000 */
.L_x_118:
[----:B------:R-:W-:Y:S05]  /*6fc0*/  @!P1 BRA `(.L_x_120) ;  /* 0x0000000000409947 */ /* 0x000fea0003800000 */
[----:B------:R-:W4:Y:S01]  /*6fd0*/  LDCU.64 UR8, c[0x4][0x70] ;  /* 0x01000e00ff0877ac */ /* 0x000f220008000a00 */
[----:B------:R-:W-:Y:S01]  /*6fe0*/  MOV R3, 0x0 ;  /* 0x0000000000037802 */ /* 0x000fe20000000f00 */
[----:B------:R-:W-:Y:S02]  /*6ff0*/  HFMA2 R12, -RZ, RZ, 0, 5.9604644775390625e-08 ;  /* 0x00000001ff0c7431 */ /* 0x000fe400000001ff */
[----:B------:R-:W-:Y:S02]  /*7000*/  IMAD.MOV.U32 R8, RZ, RZ, 0x192 ;  /* 0x00000192ff087424 */ /* 0x000fe400078e00ff */
[----:B------:R-:W-:Y:S01]  /*7010*/  IMAD.MOV.U32 R13, RZ, RZ, RZ ;  /* 0x000000ffff0d7224 */ /* 0x000fe200078e00ff */
[----:B------:R-:W5:Y:S01]  /*7020*/  LDCU.64 UR6, c[0x4][0x78] ;  /* 0x01000f00ff0677ac */ /* 0x000f620008000a00 */
[----:B------:R-:W1:Y:S01]  /*7030*/  LDC.64 R2, c[0x4][R3] ;  /* 0x0100000003027b82 */ /* 0x000e620000000a00 */
[----:B------:R-:W2:Y:S01]  /*7040*/  LDCU.64 UR4, c[0x4][0x10] ;  /* 0x01000200ff0477ac */ /* 0x000ea20008000a00 */
[----:B----4-:R-:W-:Y:S01]  /*7050*/  MOV R5, UR9 ;  /* 0x0000000900057c02 */ /* 0x010fe20008000f00 */
[----:B------:R-:W-:Y:S01]  /*7060*/  IMAD.U32 R4, RZ, RZ, UR8 ;  /* 0x00000008ff047e24 */ /* 0x000fe2000f8e00ff */
[----:B-----5:R-:W-:Y:S01]  /*7070*/  MOV R7, UR7 ;  /* 0x0000000700077c02 */ /* 0x020fe20008000f00 */
[----:B------:R-:W-:Y:S01]  /*7080*/  IMAD.U32 R6, RZ, RZ, UR6 ;  /* 0x00000006ff067e24 */ /* 0x000fe2000f8e00ff */
[----:B--2---:R-:W-:Y:S01]  /*7090*/  MOV R11, UR5 ;  /* 0x00000005000b7c02 */ /* 0x004fe20008000f00 */
[----:B------:R-:W-:Y:S02]  /*70a0*/  IMAD.U32 R10, RZ, RZ, UR4 ;  /* 0x00000004ff0a7e24 */ /* 0x000fe4000f8e00ff */
[----:B------:R-:W-:Y:S07]  /*70b0*/  LEPC R20, `(.L_x_120) ;  /* 0x000000001014794e */ /* 0x000fee0000000000 */
[----:B-1-3--:R-:W-:Y:S05]  /*70c0*/  CALL.ABS.NOINC R2 ;  /* 0x0000000002007343 */ /* 0x00afea0003c00000 */
.L_x_120:
[C---:B------:R-:W-:Y:S01]  /*70d0*/  SHF.L.U32 R40, R48.reuse, 0x10, RZ ;  /* 0x0000001030287819 */ /* 0x040fe200000006ff */
[----:B------:R-:W-:Y:S05]  /*70e0*/  WARPSYNC.ALL ;  /* 0x0000000000007948 */ /* 0x000fea0003800000 */
[----:B------:R-:W-:Y:S01]  /*70f0*/  R2UR UR4, R39 ;  /* 0x00000000270472ca */ /* 0x000fe200000e0000 */
[----:B------:R-:W-:Y:S01]  /*7100*/  BSSY.RECONVERGENT B0, `(.L_x_121) ;  /* 0x0000088000007945 */ /* 0x000fe20003800200 */
[----:B------:R-:W-:Y:S02]  /*7110*/  LOP3.LUT R43, R48, 0xffff0000, RZ, 0xc0, !PT ;  /* 0xffff0000302b7812 */ /* 0x000fe400078ec0ff */
[----:B------:R-:W-:Y:S02]  /*7120*/  SHF.L.U32 R42, R49, 0x10, RZ ;  /* 0x00000010312a7819 */ /* 0x000fe400000006ff */
[----:B------:R-:W-:Y:S02]  /*7130*/  SHF.L.U32 R45, R51, 0x10, RZ ;  /* 0x00000010332d7819 */ /* 0x000fe400000006ff */
[----:B------:R-:W-:Y:S02]  /*7140*/  LOP3.LUT R44, R75, 0xffff0000, RZ, 0xc0, !PT ;  /* 0xffff00004b2c7812 */ /* 0x000fe400078ec0ff */
[----:B------:R-:W-:Y:S03]  /*7150*/  ISETP.NE.AND P0, PT, R95, RZ, PT ;  /* 0x000000ff5f00720c */ /* 0x000fe60003f05270 */
[----:B------:R-:W1:Y:S02]  /*7160*/  LDTM.x32 R4, tmem[UR4] ;  /* 0x00000004000479ee */ /* 0x000e6400082c0000 */
[C---:B-1-3--:R-:W-:Y:S01]  /*7170*/  FMUL R0, R38.reuse, R4 ;  /* 0x0000000426007220 */ /* 0x04afe20000400000 */
[C---:B------:R-:W-:Y:S01]  /*7180*/  FMUL R2, R38.reuse, R5 ;  /* 0x0000000526027220 */ /* 0x040fe20000400000 */
[C---:B------:R-:W-:Y:S01]  /*7190*/  FMUL R3, R38.reuse, R6 ;  /* 0x0000000626037220 */ /* 0x040fe20000400000 */
[----:B------:R-:W-:Y:S01]  /*71a0*/  FMUL R7, R38, R7 ;  /* 0x0000000726077220 */ /* 0x000fe20000400000 */
[----:B------:R-:W-:Y:S01]  /*71b0*/  FFMA R0, R41, R40, R0 ;  /* 0x0000002829007223 */ /* 0x000fe20000000000 */
[----:B------:R-:W-:Y:S01]  /*71c0*/  LOP3.LUT R40, R49, 0xffff0000, RZ, 0xc0, !PT ;  /* 0xffff000031287812 */ /* 0x000fe200078ec0ff */
[C---:B------:R-:W-:Y:S01]  /*71d0*/  FFMA R2, R41.reuse, R43, R2 ;  /* 0x0000002b29027223 */ /* 0x040fe20000000002 */
[C---:B------:R-:W-:Y:S01]  /*71e0*/  SHF.L.U32 R43, R50.reuse, 0x10, RZ ;  /* 0x00000010322b7819 */ /* 0x040fe200000006ff */
[C---:B------:R-:W-:Y:S01]  /*71f0*/  FFMA R3, R41.reuse, R42, R3 ;  /* 0x0000002a29037223 */ /* 0x040fe20000000003 */
[----:B------:R-:W-:Y:S01]  /*7200*/  LOP3.LUT R42, R50, 0xffff0000, RZ, 0xc0, !PT ;  /* 0xffff0000322a7812 */ /* 0x000fe200078ec0ff */
[----:B------:R-:W-:Y:S01]  /*7210*/  FMUL R4, R38, R8 ;  /* 0x0000000826047220 */ /* 0x000fe20000400000 */
[----:B------:R-:W-:Y:S01]  /*7220*/  F2FP.BF16.F32.PACK_AB R52, R2, R0 ;  /* 0x000000000234723e */ /* 0x000fe200000010ff */
[----:B------:R-:W-:Y:S01]  /*7230*/  FFMA R7, R41, R40, R7 ;  /* 0x0000002829077223 */ /* 0x000fe20000000007 */
[----:B------:R-:W-:Y:S01]  /*7240*/  LOP3.LUT R40, R51, 0xffff0000, RZ, 0xc0, !PT ;  /* 0xffff000033287812 */ /* 0x000fe200078ec0ff */
[C---:B------:R-:W-:Y:S01]  /*7250*/  FMUL R5, R38.reuse, R9 ;  /* 0x0000000926057220 */ /* 0x040fe20000400000 */
[C---:B------:R-:W-:Y:S01]  /*7260*/  FMUL R6, R38.reuse, R10 ;  /* 0x0000000a26067220 */ /* 0x040fe20000400000 */
[----:B------:R-:W-:Y:S01]  /*7270*/  FMUL R11, R38, R11 ;  /* 0x0000000b260b7220 */ /* 0x000fe20000400000 */
[----:B------:R-:W-:Y:S01]  /*7280*/  F2FP.BF16.F32.PACK_AB R53, R7, R3 ;  /* 0x000000030735723e */ /* 0x000fe200000010ff */
[C---:B------:R-:W-:Y:S01]  /*7290*/  FFMA R4, R41.reuse, R43, R4 ;  /* 0x0000002b29047223 */ /* 0x040fe20000000004 */
[C---:B------:R-:W-:Y:S01]  /*72a0*/  SHF.L.U32 R43, R56.reuse, 0x10, RZ ;  /* 0x00000010382b7819 */ /* 0x040fe200000006ff */
[----:B------:R-:W-:Y:S01]  /*72b0*/  FFMA R5, R41, R42, R5 ;  /* 0x0000002a29057223 */ /* 0x000fe20000000005 */
[----:B------:R-:W-:Y:S01]  /*72c0*/  LOP3.LUT R42, R57, 0xffff0000, RZ, 0xc0, !PT ;  /* 0xffff0000392a7812 */ /* 0x000fe200078ec0ff */
[----:B------:R-:W-:Y:S01]  /*72d0*/  FFMA R6, R41, R45, R6 ;  /* 0x0000002d29067223 */ /* 0x000fe20000000006 */
[----:B------:R-:W-:Y:S01]  /*72e0*/  SHF.L.U32 R45, R57, 0x10, RZ ;  /* 0x00000010392d7819 */ /* 0x000fe200000006ff */
[----:B------:R-:W-:Y:S01]  /*72f0*/  FFMA R11, R41, R40, R11 ;  /* 0x00000028290b7223 */ /* 0x000fe2000000000b */
[----:B------:R-:W-:Y:S01]  /*7300*/  LOP3.LUT R40, R56, 0xffff0000, RZ, 0xc0, !PT ;  /* 0xffff000038287812 */ /* 0x000fe200078ec0ff */
[C---:B------:R-:W-:Y:S01]  /*7310*/  FMUL R8, R38.reuse, R12 ;  /* 0x0000000c26087220 */ /* 0x040fe20000400000 */
[----:B------:R-:W-:Y:S01]  /*7320*/  F2FP.BF16.F32.PACK_AB R54, R5, R4 ;  /* 0x000000040536723e */ /* 0x000fe200000010ff */
[C---:B------:R-:W-:Y:S01]  /*7330*/  FMUL R9, R38.reuse, R13 ;  /* 0x0000000d26097220 */ /* 0x040fe20000400000 */
[----:B------:R-:W-:Y:S01]  /*7340*/  F2FP.BF16.F32.PACK_AB R55, R11, R6 ;  /* 0x000000060b37723e */ /* 0x000fe200000010ff */
[C---:B------:R-:W-:Y:S01]  /*7350*/  FMUL R10, R38.reuse, R14 ;  /* 0x0000000e260a7220 */ /* 0x040fe20000400000 */
[----:B------:R-:W-:Y:S01]  /*7360*/  FMUL R15, R38, R15 ;  /* 0x0000000f260f7220 */ /* 0x000fe20000400000 */
[----:B------:R-:W-:Y:S01]  /*7370*/  FFMA R8, R41, R43, R8 ;  /* 0x0000002b29087223 */ /* 0x000fe20000000008 */
[----:B------:R-:W-:Y:S01]  /*7380*/  SHF.L.U32 R43, R59, 0x10, RZ ;  /* 0x000000103b2b7819 */ /* 0x000fe200000006ff */
[C---:B------:R-:W-:Y:S01]  /*7390*/  FFMA R9, R41.reuse, R40, R9 ;  /* 0x0000002829097223 */ /* 0x040fe20000000009 */
[C---:B------:R-:W-:Y:S01]  /*73a0*/  SHF.L.U32 R40, R58.reuse, 0x10, RZ ;  /* 0x000000103a287819 */ /* 0x040fe200000006ff */
        /* <DEDUP_REMOVED lines=8> */
[----:B------:R-:W-:Y:S01]  /*7430*/  FMUL R14, R38, R18 ;  /* 0x00000012260e7220 */ /* 0x000fe20000400000 */
[----:B------:R-:W-:Y:S01]  /*7440*/  FFMA R12, R41, R40, R12 ;  /* 0x00000028290c7223 */ /* 0x000fe2000000000c */
[----:B------:R-:W-:Y:S01]  /*7450*/  LOP3.LUT R40, R59, 0xffff0000, RZ, 0xc0, !PT ;  /* 0xffff00003b287812 */ /* 0x000fe200078ec0ff */
[C---:B------:R-:W-:Y:S01]  /*7460*/  FFMA R13, R41.reuse, R42, R13 ;  /* 0x0000002a290d7223 */ /* 0x040fe2000000000d */
[----:B------:R-:W-:Y:S01]  /*7470*/  LOP3.LUT R42, R64, 0xffff0000, RZ, 0xc0, !PT ;  /* 0xffff0000402a7812 */ /* 0x000fe200078ec0ff */
[----:B------:R-:W-:Y:S01]  /*7480*/  FMUL R19, R38, R19 ;  /* 0x0000001326137220 */ /* 0x000fe20000400000 */
[----:B------:R-:W-:Y:S01]  /*7490*/  FFMA R14, R41, R43, R14 ;  /* 0x0000002b290e7223 */ /* 0x000fe2000000000e */
[----:B------:R-:W-:Y:S01]  /*74a0*/  SHF.L.U32 R43, R64, 0x10, RZ ;  /* 0x00000010402b7819 */ /* 0x000fe200000006ff */
[----:B------:R1:W-:Y:S01]  /*74b0*/  STS.128 [R93], R52 ;  /* 0x000000345d007388 */ /* 0x0003e20000000c00 */
[----:B------:R-:W-:Y:S01]  /*74c0*/  F2FP.BF16.F32.PACK_AB R70, R13, R12 ;  /* 0x0000000c0d46723e */ /* 0x000fe200000010ff */
[C---:B------:R-:W-:Y:S01]  /*74d0*/  FMUL R16, R38.reuse, R20 ;  /* 0x0000001426107220 */ /* 0x040fe20000400000 */
        /* <DEDUP_REMOVED lines=8> */
[C---:B------:R-:W-:Y:S01]  /*7560*/  FFMA R17, R41.reuse, R42, R17 ;  /* 0x0000002a29117223 */ /* 0x040fe20000000011 */
[----:B------:R-:W-:Y:S01]  /*7570*/  FFMA R18, R41, R45, R18 ;  /* 0x0000002d29127223 */ /* 0x000fe20000000012 */
[----:B------:R1:W-:Y:S01]  /*7580*/  STS.128 [R92+0x10], R68 ;  /* 0x000010445c007388 */ /* 0x0003e20000000c00 */
[----:B------:R-:W-:Y:S01]  /*7590*/  SHF.L.U32 R45, R67, 0x10, RZ ;  /* 0x00000010432d7819 */ /* 0x000fe200000006ff */
[----:B------:R-:W-:Y:S01]  /*75a0*/  FFMA R23, R41, R40, R23 ;  /* 0x0000002829177223 */ /* 0x000fe20000000017 */
[----:B------:R-:W-:Y:S01]  /*75b0*/  LOP3.LUT R40, R66, 0xffff0000, RZ, 0xc0, !PT ;  /* 0xffff000042287812 */ /* 0x000fe200078ec0ff */
[C---:B------:R-:W-:Y:S01]  /*75c0*/  FMUL R20, R38.reuse, R24 ;  /* 0x0000001826147220 */ /* 0x040fe20000400000 */
[----:B------:R-:W-:Y:S01]  /*75d0*/  LOP3.LUT R42, R67, 0xffff0000, RZ, 0xc0, !PT ;  /* 0xffff0000432a7812 */ /* 0x000fe200078ec0ff */
[C---:B------:R-:W-:Y:S01]  /*75e0*/  FMUL R21, R38.reuse, R25 ;  /* 0x0000001926157220 */ /* 0x040fe20000400000 */
[----:B------:R-:W-:Y:S01]  /*75f0*/  F2FP.BF16.F32.PACK_AB R100, R17, R16 ;  /* 0x000000101164723e */ /* 0x000fe200000010ff */
[C---:B------:R-:W-:Y:S01]  /*7600*/  FMUL R22, R38.reuse, R26 ;  /* 0x0000001a26167220 */ /* 0x040fe20000400000 */
[----:B------:R-:W-:Y:S01]  /*7610*/  FMUL R27, R38, R27 ;  /* 0x0000001b261b7220 */ /* 0x000fe20000400000 */
[C---:B------:R-:W-:Y:S01]  /*7620*/  FFMA R20, R41.reuse, R43, R20 ;  /* 0x0000002b29147223 */ /* 0x040fe20000000014 */
[C---:B------:R-:W-:Y:S01]  /*7630*/  FFMA R21, R41.reuse, R40, R21 ;  /* 0x0000002829157223 */ /* 0x040fe20000000015 */
[C---:B------:R-:W-:Y:S01]  /*7640*/  FFMA R22, R41.reuse, R45, R22 ;  /* 0x0000002d29167223 */ /* 0x040fe20000000016 */
[----:B------:R-:W-:Y:S01]  /*7650*/  FFMA R27, R41, R42, R27 ;  /* 0x0000002a291b7223 */ /* 0x000fe2000000001b */
[----:B------:R-:W-:Y:S01]  /*7660*/  SHF.L.U32 R40, R72, 0x10, RZ ;  /* 0x0000001048287819 */ /* 0x000fe200000006ff */
[----:B------:R-:W-:Y:S01]  /*7670*/  FMUL R24, R38, R28 ;  /* 0x0000001c26187220 */ /* 0x000fe20000400000 */
[----:B------:R-:W-:Y:S01]  /*7680*/  LOP3.LUT R42, R72, 0xffff0000, RZ, 0xc0, !PT ;  /* 0xffff0000482a7812 */ /* 0x000fe200078ec0ff */
[C---:B------:R-:W-:Y:S01]  /*7690*/  FMUL R25, R38.reuse, R29 ;  /* 0x0000001d26197220 */ /* 0x040fe20000400000 */
[----:B------:R-:W-:Y:S01]  /*76a0*/  SHF.L.U32 R43, R73, 0x10, RZ ;  /* 0x00000010492b7819 */ /* 0x000fe200000006ff */
[C---:B------:R-:W-:Y:S01]  /*76b0*/  FMUL R26, R38.reuse, R30 ;  /* 0x0000001e261a7220 */ /* 0x040fe20000400000 */
[C---:B------:R-:W-:Y:S01]  /*76c0*/  FFMA R24, R41.reuse, R40, R24 ;  /* 0x0000002829187223 */ /* 0x040fe20000000018 */
[----:B------:R-:W-:Y:S01]  /*76d0*/  FFMA R25, R41, R42, R25 ;  /* 0x0000002a29197223 */ /* 0x000fe20000000019 */
[----:B------:R-:W-:Y:S01]  /*76e0*/  LOP3.LUT R40, R73, 0xffff0000, RZ, 0xc0, !PT ;  /* 0xffff000049287812 */ /* 0x000fe200078ec0ff */
[----:B------:R-:W-:Y:S01]  /*76f0*/  FFMA R26, R41, R43, R26 ;  /* 0x0000002b291a7223 */ /* 0x000fe2000000001a */
[----:B------:R-:W-:Y:S01]  /*7700*/  FMUL R31, R38, R31 ;  /* 0x0000001f261f7220 */ /* 0x000fe20000400000 */
[----:B------:R-:W-:Y:S01]  /*7710*/  SHF.L.U32 R43, R74, 0x10, RZ ;  /* 0x000000104a2b7819 */ /* 0x000fe200000006ff */
[----:B------:R-:W-:Y:S01]  /*7720*/  FMUL R28, R38, R32 ;  /* 0x00000020261c7220 */ /* 0x000fe20000400000 */
[----:B------:R-:W-:Y:S01]  /*7730*/  LOP3.LUT R42, R74, 0xffff0000, RZ, 0xc0, !PT ;  /* 0xffff00004a2a7812 */ /* 0x000fe200078ec0ff */
[C---:B------:R-:W-:Y:S01]  /*7740*/  FMUL R29, R38.reuse, R33 ;  /* 0x00000021261d7220 */ /* 0x040fe20000400000 */
[----:B------:R-:W-:Y:S01]  /*7750*/  SHF.L.U32 R45, R75, 0x10, RZ ;  /* 0x000000104b2d7819 */ /* 0x000fe200000006ff */
[C---:B------:R-:W-:Y:S01]  /*7760*/  FMUL R30, R38.reuse, R34 ;  /* 0x00000022261e7220 */ /* 0x040fe20000400000 */
[----:B------:R-:W-:Y:S01]  /*7770*/  FFMA R31, R41, R40, R31 ;  /* 0x00000028291f7223 */ /* 0x000fe2000000001f */
[----:B------:R-:W-:Y:S01]  /*7780*/  FMUL R35, R38, R35 ;  /* 0x0000002326237220 */ /* 0x000fe20000400000 */
[----:B------:R-:W-:Y:S01]  /*7790*/  F2FP.BF16.F32.PACK_AB R101, R23, R18 ;  /* 0x000000121765723e */ /* 0x000fe200000010ff */
[----:B------:R-:W-:Y:S01]  /*77a0*/  FFMA R28, R41, R43, R28 ;  /* 0x0000002b291c7223 */ /* 0x000fe2000000001c */
[----:B------:R-:W-:Y:S01]  /*77b0*/  F2FP.BF16.F32.PACK_AB R102, R21, R20 ;  /* 0x000000141566723e */ /* 0x000fe200000010ff */
[----:B------:R-:W-:Y:S01]  /*77c0*/  FFMA R29, R41, R42, R29 ;  /* 0x0000002a291d7223 */ /* 0x000fe2000000001d */
[----:B------:R-:W-:Y:S01]  /*77d0*/  F2FP.BF16.F32.PACK_AB R103, R27, R22 ;  /* 0x000000161b67723e */ /* 0x000fe200000010ff */
[C---:B------:R-:W-:Y:S01]  /*77e0*/  FFMA R30, R41.reuse, R45, R30 ;  /* 0x0000002d291e7223 */ /* 0x040fe2000000001e */
[----:B------:R-:W-:Y:S01]  /*77f0*/  FFMA R35, R41, R44, R35 ;  /* 0x0000002c29237223 */ /* 0x000fe20000000023 */
[----:B------:R-:W-:Y:S02]  /*7800*/  F2FP.BF16.F32.PACK_AB R104, R25, R24 ;  /* 0x000000181968723e */ /* 0x000fe400000010ff */
[----:B------:R1:W-:Y:S01]  /*7810*/  STS.128 [R91+0x20], R100 ;  /* 0x000020645b007388 */ /* 0x0003e20000000c00 */
[----:B------:R-:W-:Y:S02]  /*7820*/  F2FP.BF16.F32.PACK_AB R105, R31, R26 ;  /* 0x0000001a1f69723e */ /* 0x000fe400000010ff */
[----:B------:R-:W-:Y:S02]  /*7830*/  F2FP.BF16.F32.PACK_AB R106, R29, R28 ;  /* 0x0000001c1d6a723e */ /* 0x000fe400000010ff */
[----:B------:R-:W-:Y:S05]  /*7840*/  F2FP.BF16.F32.PACK_AB R107, R35, R30 ;  /* 0x0000001e236b723e */ /* 0x000fea00000010ff */
[----:B------:R1:W-:Y:S01]  /*7850*/  STS.128 [R87+0x30], R104 ;  /* 0x0000306857007388 */ /* 0x0003e20000000c00 */
[----:B------:R-:W-:Y:S01]  /*7860*/  @!PT LDS RZ, [RZ] ;  /* 0x00000000fffff984 */ /* 0x000fe20000000800 */
[----:B------:R-:W-:Y:S01]  /*7870*/  @!PT LDS RZ, [RZ] ;  /* 0x00000000fffff984 */ /* 0x000fe20000000800 */
[----:B------:R-:W-:Y:S01]  /*7880*/  @!PT LDS RZ, [RZ] ;  /* 0x00000000fffff984 */ /* 0x000fe20000000800 */
[----:B------:R-:W-:Y:S01]  /*7890*/  @!PT LDS RZ, [RZ] ;  /* 0x00000000fffff984 */ /* 0x000fe20000000800 */
[----:B------:R3:W-:Y:S07]  /*78a0*/  MEMBAR.ALL.CTA ;  /* 0x0000000000007992 */ /* 0x0007ee0000008000 */
[----:B---3--:R-:W3:Y:S02]  /*78b0*/  FENCE.VIEW.ASYNC.S ;  /* 0x00000000000073c6 */ /* 0x008ee40000000000 */
[----:B---3--:R-:W-:Y:S06]  /*78c0*/  BAR.SYNC.DEFER_BLOCKING 0x1, 0x80 ;  /* 0x0042000000007b1d */ /* 0x008fec0000010000 */
[----:B------:R-:W-:Y:S05]  /*78d0*/  @P0 BRA `(.L_x_122) ;  /* 0x0000000000280947 */ /* 0x000fea0003800000 */
[----:B------:R-:W3:Y:S01]  /*78e0*/  LDCU.64 UR6, c[0x0][0x348] ;  /* 0x00006900ff0677ac */ /* 0x000ee20008000a00 */
[----:B------:R-:W-:Y:S01]  /*78f0*/  UIADD3 UR4, UPT, UPT, UR44, 0x200, URZ ;  /* 0x000002002c047890 */ /* 0x000fe2000fffe0ff */
[----:B------:R-:W-:Y:S05]  /*7900*/  UMOV UR51, UR36 ;  /* 0x0000002400337c82 */ /* 0x000fea0008000000 */
[----:B------:R-:W-:Y:S04]  /*7910*/  MOV R84, UR4 ;  /* 0x0000000400547c02 */ /* 0x000fe80008000f00 */
[----:B------:R-:W-:Y:S01]  /*7920*/  R2UR UR48, R84 ;  /* 0x00000000543072ca */ /* 0x000fe200000e0000 */
[----:B---3--:R-:W-:Y:S04]  /*7930*/  UIADD3 UR4, UP0, UPT, UR6, 0xa80, URZ ;  /* 0x00000a8006047890 */ /* 0x008fe8000ff1e0ff */
[----:B------:R-:W-:Y:S09]  /*7940*/  UIADD3.X UR5, UPT, UPT, URZ, UR7, URZ, UP0, !UPT ;  /* 0x00000007ff057290 */ /* 0x000ff200087fe4ff */
[----:B------:R3:W-:Y:S01]  /*7950*/  UTMASTG.3D [UR48], [UR4] ;  /* 0x00000030040073b5 */ /* 0x0007e20008010000 */
[----:B------:R0:W-:Y:S01]  /*7960*/  UTMACMDFLUSH ;  /* 0x00000000000079b7 */ /* 0x0001e20000000000 */
[----:B---3--:R-:W-:Y:S04]  /*7970*/  DEPBAR.LE SB0, 0x1 ;  /* 0x000080400000791a */ /* 0x008fe80000000000 */
.L_x_122:
[----:B------:R-:W-:Y:S05]  /*7980*/  BSYNC.RECONVERGENT B0 ;  /* 0x0000000000007941 */ /* 0x000fea0003800200 */
.L_x_121:
[----:B------:R-:W-:Y:S01]  /*7990*/  BAR.SYNC.DEFER_BLOCKING 0x1, 0x80 ;  /* 0x0042000000007b1d */ /* 0x000fe20000010000 */
[----:B------:R-:W-:Y:S01]  /*79a0*/  ISETP.NE.AND P1, PT, R98, RZ, PT ;  /* 0x000000ff6200720c */ /* 0x000fe20003f25270 */
[----:B------:R-:W-:Y:S01]  /*79b0*/  UISETP.NE.AND UP0, UPT, UR47, URZ, UPT ;  /* 0x000000ff2f00728c */ /* 0x000fe2000bf05270 */
[----:B------:R-:W-:Y:S11]  /*79c0*/  LEA R3, R46, UR44, 0x3 ;  /* 0x0000002c2e037c11 */ /* 0x000ff6000f8e18ff */
[----:B------:R-:W-:Y:S01]  /*79d0*/  @P1 SHF.L.U32 R2, R90, 0x1f, RZ ;  /* 0x0000001f5a021819 */ /* 0x000fe200000006ff */
[----:B------:R-:W-:Y:S06]  /*79e0*/  BRA.U !UP0, `(.L_x_123) ;  /* 0x0000000108247547 */ /* 0x000fec000b800000 */
[----:B------:R-:W-:Y:S01]  /*79f0*/  IMAD.U32 R5, RZ, RZ, UR46 ;  /* 0x0000002eff057e24 */ /* 0x000fe2000f8e00ff */
[----:B------:R-:W-:Y:S01]  /*7a00*/  MOV R0, UR57 ;  /* 0x0000003900007c02 */ /* 0x000fe20008000f00 */
[----:B------:R-:W-:Y:S03]  /*7a10*/  UIADD3 UR4, UPT, UPT, UR46, 0x1, URZ ;  /* 0x000000012e047890 */ /* 0x000fe6000fffe0ff */
[----:B------:R-:W-:Y:S01]  /*7a20*/  @P1 LEA R5, R5, UR44, 0x3 ;  /* 0x0000002c05051c11 */ /* 0x000fe2000f8e18ff */
[----:B------:R-:W-:Y:S04]  /*7a30*/  UISETP.NE.AND UP0, UPT, UR4, 0x4, UPT ;  /* 0x000000040400788c */ /* 0x000fe8000bf05270 */
[----:B------:R-:W-:Y:S01]  /*7a40*/  @P1 VIADD R5, R5, 0x90 ;  /* 0x0000009005051836 */ /* 0x000fe20000000000 */
[----:B------:R-:W-:Y:S04]  /*7a50*/  USEL UR46, UR4, URZ, UP0 ;  /* 0x000000ff042e7287 */ /* 0x000fe80008000000 */
[----:B------:R-:W-:Y:S04]  /*7a60*/  @P1 PRMT R0, R0, 0x654, R5 ;  /* 0x0000065400001816 */ /* 0x000fe80000000005 */
[----:B------:R3:W-:Y:S04]  /*7a70*/  @P1 SYNCS.ARRIVE.TRANS64.RED.A1T0 RZ, [R0+URZ], RZ ;  /* 0x000000ff00ff19a7 */ /* 0x0007e800081004ff */
.L_x_123:
[----:B------:R-:W4:Y:S01]  /*7a80*/  @P1 SYNCS.PHASECHK.TRANS64.TRYWAIT P0, [R3+URZ+0x70], R2 ;  /* 0x00007002030015a7 */ /* 0x000f2200080011ff */
[----:B------:R-:W-:Y:S01]  /*7a90*/  BSSY B1, `(.L_x_124) ;  /* 0x0000016000017945 */ /* 0x000fe20003800000 */
[----:B----4-:R-:W-:Y:S03]  /*7aa0*/  @P1 SEL R47, RZ, 0x1, !P0 ;  /* 0x00000001ff2f1807 */ /* 0x010fe60004000000 */
[----:B------:R-:W-:Y:S05]  /*7ab0*/  @!P1 BRA `(.L_x_125) ;  /* 0x00000000004c9947 */ /* 0x000fea0003800000 */
[----:B------:R-:W-:Y:S01]  /*7ac0*/  ISETP.NE.AND P0, PT, R47, RZ, PT ;  /* 0x000000ff2f00720c */ /* 0x000fe20003f05270 */
[----:B------:R-:W-:Y:S01]  /*7ad0*/  BSSY B0, `(.L_x_126) ;  /* 0x000000b000007945 */ /* 0x000fe20003800000 */
[----:B------:R-:W-:Y:S11]  /*7ae0*/  ISETP.NE.AND P1, PT, R60, RZ, PT ;  /* 0x000000ff3c00720c */ /* 0x000ff60003f25270 */
[----:B------:R-:W-:Y:S02]  /*7af0*/  @!UPT UIADD3 URZ, UPT, UPT, URZ, URZ, URZ ;  /* 0x000000fffffff290 */ /* 0x000fe4000fffe0ff */
[C---:B------:R-:W-:Y:S01]  /*7b00*/  @P1 IMAD R6, R46.reuse, 0x2000, R93 ;  /* 0x000020002e061824 */ /* 0x040fe200078e025d */
[C---:B------:R-:W-:Y:S01]  /*7b10*/  @P1 LEA R4, R46.reuse, R91, 0xd ;  /* 0x0000005b2e041211 */ /* 0x040fe200078e68ff */
[C---:B------:R-:W-:Y:S02]  /*7b20*/  @P1 IMAD R5, R46.reuse, 0x2000, R92 ;  /* 0x000020002e051824 */ /* 0x040fe400078e025c */
[----:B------:R-:W-:Y:S01]  /*7b30*/  @P1 IMAD R2, R46, 0x2000, R87 ;  /* 0x000020002e021824 */ /* 0x000fe200078e0257 */
[----:B------:R-:W-:Y:S06]  /*7b40*/  @P0 BRA `(.L_x_127) ;  /* 0x00000000000c0947 */ /* 0x000fec0003800000 */
[----:B---3--:R-:W-:Y:S04]  /*7b50*/  SHF.L.U32 R0, R90, 0x1f, RZ ;  /* 0x0000001f5a007819 */ /* 0x008fe800000006ff */
[----:B------:R-:W3:Y:S02]  /*7b60*/  SYNCS.PHASECHK.TRANS64.TRYWAIT P0, [R3+URZ+0x70], R0 ;  /* 0x00007000030075a7 */ /* 0x000ee400080011ff */
[----:B---3--:R-:W-:Y:S05]  /*7b70*/  @!P0 BRA `(.L_x_128) ;  /* 0x0000003000e08947 */ /* 0x008fea0003800000 */
.L_x_127:
[----:B------:R-:W-:Y:S05]  /*7b80*/  BSYNC B0 ;  /* 0x0000000000007941 */ /* 0x000fea0003800000 */
.L_x_126:
[----:B------:R-:W-:Y:S02]  /*7b90*/  ISETP.NE.AND P0, PT, R60, RZ, PT ;  /* 0x000000ff3c00720c */ /* 0x000fe40003f05270 */
[----:B------:R-:W-:Y:S11]  /*7ba0*/  IADD3 R46, PT, PT, R46, 0x1, RZ ;  /* 0x000000012e2e7810 */ /* 0x000ff60007ffe0ff */
[----:B------:R4:W1:Y:S04]  /*7bb0*/  @P0 LDS.128 R48, [R6] ;  /* 0x0000000006300984 */ /* 0x0008680000000c00 */
[----:B------:R4:W1:Y:S04]  /*7bc0*/  @P0 LDS.128 R56, [R5+0x10] ;  /* 0x0000100005380984 */ /* 0x0008680000000c00 */
[----:B------:R4:W1:Y:S04]  /*7bd0*/  @P0 LDS.128 R64, [R4+0x20] ;  /* 0x0000200004400984 */ /* 0x0008680000000c00 */
[----:B------:R4:W1:Y:S02]  /*7be0*/  @P0 LDS.128 R72, [R2+0x30] ;  /* 0x0000300002480984 */ /* 0x0008640000000c00 */
.L_x_125:
[----:B------:R-:W-:Y:S05]  /*7bf0*/  BSYNC B1 ;  /* 0x0000000000017941 */ /* 0x000fea0003800000 */
.L_x_124:
[----:B---3--:R-:W-:Y:S05]  /*7c00*/  VIADD R0, R39, 0x20 ;  /* 0x0000002027007836 */ /* 0x008fea0000000000 */
[----:B------:R-:W-:Y:S04]  /*7c10*/  SHF.R.U32.HI R0, RZ, 0x15, R0 ;  /* 0x00000015ff007819 */ /* 0x000fe80000011600 */
[----:B------:R-:W-:Y:S11]  /*7c20*/  LOP3.LUT P0, RZ, R0, 0x3, R81, 0x48, !PT ;  /* 0x0000000300ff7812 */ /* 0x000ff60007804851 */
[----:B------:R-:W-:Y:S02]  /*7c30*/  @!UPT UIADD3 URZ, UPT, UPT, URZ, URZ, URZ ;  /* 0x000000fffffff290 */ /* 0x000fe4000fffe0ff */
[----:B------:R-:W-:Y:S05]  /*7c40*/  @!P0 BRA `(.L_x_129) ;  /* 0x0000000000408947 */ /* 0x000fea0003800000 */
[----:B------:R-:W3:Y:S01]  /*7c50*/  LDCU.64 UR8, c[0x4][0x70] ;  /* 0x01000e00ff0877ac */ /* 0x000ee20008000a00 */
[----:B------:R-:W-:Y:S01]  /*7c60*/  MOV R3, 0x0 ;  /* 0x0000000000037802 */ /* 0x000fe20000000f00 */
[----:B------:R-:W-:Y:S02]  /*7c70*/  HFMA2 R12, -RZ, RZ, 0, 5.9604644775390625e-08 ;  /* 0x00000001ff0c7431 */ /* 0x000fe400000001ff */
[----:B------:R-:W-:Y:S02]  /*7c80*/  IMAD.MOV.U32 R8, RZ, RZ, 0x192 ;  /* 0x00000192ff087424 */ /* 0x000fe400078e00ff */
[----:B------:R-:W-:Y:S01]  /*7c90*/  IMAD.MOV.U32 R13, RZ, RZ, RZ ;  /* 0x000000ffff0d7224 */ /* 0x000fe200078e00ff */
[----:B------:R-:W5:Y:S01]  /*7ca0*/  LDCU.64 UR6, c[0x4][0x78] ;  /* 0x01000f00ff0677ac */ /* 0x000f620008000a00 */
[----:B----4-:R-:W4:Y:S01]  /*7cb0*/  LDC.64 R2, c[0x4][R3] ;  /* 0x0100000003027b82 */ /* 0x010f220000000a00 */
[----:B------:R-:W2:Y:S01]  /*7cc0*/  LDCU.64 UR4, c[0x4][0x10] ;  /* 0x01000200ff0477ac */ /* 0x000ea20008000a00 */
[----:B---3--:R-:W-:Y:S01]  /*7cd0*/  MOV R5, UR9 ;  /* 0x0000000900057c02 */ /* 0x008fe20008000f00 */
[----:B------:R-:W-:Y:S01]  /*7ce0*/  IMAD.U32 R4, RZ, RZ, UR8 ;  /* 0x00000008ff047e24 */ /* 0x000fe2000f8e00ff */
[----:B-----5:R-:W-:Y:S01]  /*7cf0*/  MOV R7, UR7 ;  /* 0x0000000700077c02 */ /* 0x020fe20008000f00 */
[----:B------:R-:W-:Y:S01]  /*7d00*/  IMAD.U32 R6, RZ, RZ, UR6 ;  /* 0x00000006ff067e24 */ /* 0x000fe2000f8e00ff */
[----:B--2---:R-:W-:Y:S01]  /*7d10*/  MOV R11, UR5 ;  /* 0x00000005000b7c02 */ /* 0x004fe20008000f00 */
[----:B------:R-:W-:Y:S02]  /*7d20*/  IMAD.U32 R10, RZ, RZ, UR4 ;  /* 0x00000004ff0a7e24 */ /* 0x000fe4000f8e00ff */
[----:B------:R-:W-:Y:S07]  /*7d30*/  LEPC R20, `(.L_x_129) ;  /* 0x000000001014794e */ /* 0x000fee0000000000 */
[----:B-1--4-:R-:W-:Y:S05]  /*7d40*/  CALL.ABS.NOINC R2 ;  /* 0x0000000002007343 */ /* 0x012fea0003c00000 */
.L_x_129:
[C---:B-1----:R-:W-:Y:S01]  /*7d50*/  SHF.L.U32 R40, R48.reuse, 0x10, RZ ;  /* 0x0000001030287819 */ /* 0x042fe200000006ff */
[----:B------:R-:W-:Y:S05]  /*7d60*/  WARPSYNC.ALL ;  /* 0x0000000000007948 */ /* 0x000fea0003800000 */
[----:B------:R-:W-:Y:S01]  /*7d70*/  R2UR UR4, R39 ;  /* 0x00000000270472ca */ /* 0x000fe200000e0000 */
[----:B------:R-:W-:Y:S01]  /*7d80*/  BSSY.RECONVERGENT B0, `(.L_x_130) ;  /* 0x0000090000007945 */ /* 0x000fe20003800200 */
[----:B------:R-:W-:Y:S02]  /*7d90*/  LOP3.LUT R43, R48, 0xffff0000, RZ, 0xc0, !PT ;  /* 0xffff0000302b7812 */ /* 0x000fe400078ec0ff */
[----:B------:R-:W-:Y:S02]  /*7da0*/  LOP3.LUT R42, R49, 0xffff0000, RZ, 0xc0, !PT ;  /* 0xffff0000312a7812 */ /* 0x000fe400078ec0ff */
[----:B------:R-:W-:Y:S02]  /*7db0*/  SHF.L.U32 R45, R51, 0x10, RZ ;  /* 0x00000010332d7819 */ /* 0x000fe400000006ff */
[----:B------:R-:W-:Y:S02]  /*7dc0*/  ISETP.NE.AND P6, PT, R98, RZ, PT ;  /* 0x000000ff6200720c */ /* 0x000fe40003fc5270 */
[----:B------:R-:W-:Y:S02]  /*7dd0*/  MOV R52, UR46 ;  /* 0x0000002e00347c02 */ /* 0x000fe40008000f00 */
[----:B------:R-:W-:Y:S01]  /*7de0*/  MOV R61, UR57 ;  /* 0x00000039003d7c02 */ /* 0x000fe20008000f00 */
[----:B----4-:R-:W1:Y:S01]  /*7df0*/  LDTM.x32 R4, tmem[UR4+0x20] ;  /* 0x00002004000479ee */ /* 0x010e6200082c0000 */
[----:B------:R-:W-:Y:S02]  /*7e00*/  LOP3.LUT R44, R75, 0xffff0000, RZ, 0xc0, !PT ;  /* 0xffff00004b2c7812 */ /* 0x000fe400078ec0ff */
[----:B------:R-:W-:Y:S02]  /*7e10*/  ISETP.NE.AND P0, PT, R95, RZ, PT ;  /* 0x000000ff5f00720c */ /* 0x000fe40003f05270 */
[----:B------:R-:W-:Y:S03]  /*7e20*/  LEA R62, R46, UR44, 0x3 ;  /* 0x0000002c2e3e7c11 */ /* 0x000fe6000f8e18ff */
[----:B------:R-:W-:Y:S02]  /*7e30*/  @P6 LEA R52, R52, UR44, 0x3 ;  /* 0x0000002c34346c11 */ /* 0x000fe4000f8e18ff */
[----:B------:R-:W-:Y:S02]  /*7e40*/  @P6 SHF.L.U32 R63, R90, 0x1f, RZ ;  /* 0x0000001f5a3f6819 */ /* 0x000fe400000006ff */
[----:B------:R-:W-:Y:S04]  /*7e50*/  @P6 IADD3 R52, PT, PT, R52, 0x90, RZ ;  /* 0x0000009034346810 */ /* 0x000fe80007ffe0ff */
[----:B------:R-:W-:Y:S01]  /*7e60*/  @P6 PRMT R61, R61, 0x654, R52 ;  /* 0x000006543d3d6816 */ /* 0x000fe20000000034 */
[C---:B-1----:R-:W-:Y:S01]  /*7e70*/  FMUL R0, R38.reuse, R4 ;  /* 0x0000000426007220 */ /* 0x042fe20000400000 */
[C---:B------:R-:W-:Y:S01]  /*7e80*/  FMUL R2, R38.reuse, R5 ;  /* 0x0000000526027220 */ /* 0x040fe20000400000 */
[C---:B------:R-:W-:Y:S01]  /*7e90*/  FMUL R3, R38.reuse, R6 ;  /* 0x0000000626037220 */ /* 0x040fe20000400000 */
[----:B------:R-:W-:Y:S01]  /*7ea0*/  FMUL R7, R38, R7 ;  /* 0x0000000726077220 */ /* 0x000fe20000400000 */
[----:B------:R-:W-:Y:S01]  /*7eb0*/  FFMA R0, R41, R40, R0 ;  /* 0x0000002829007223 */ /* 0x000fe20000000000 */
[----:B------:R-:W-:Y:S01]  /*7ec0*/  SHF.L.U32 R40, R49, 0x10, RZ ;  /* 0x0000001031287819 */ /* 0x000fe200000006ff */
[C---:B------:R-:W-:Y:S01]  /*7ed0*/  FFMA R2, R41.reuse, R43, R2 ;  /* 0x0000002b29027223 */ /* 0x040fe20000000002 */
[----:B------:R-:W-:Y:S01]  /*7ee0*/  SHF.L.U32 R43, R50, 0x10, RZ ;  /* 0x00000010322b7819 */ /* 0x000fe200000006ff */
[C---:B------:R-:W-:Y:S01]  /*7ef0*/  FMUL R4, R38.reuse, R8 ;  /* 0x0000000826047220 */ /* 0x040fe20000400000 */
[----:B------:R-:W-:Y:S01]  /*7f00*/  FMUL R5, R38, R9 ;  /* 0x0000000926057220 */ /* 0x000fe20000400000 */
[C---:B------:R-:W-:Y:S01]  /*7f10*/  FFMA R3, R41.reuse, R40, R3 ;  /* 0x0000002829037223 */ /* 0x040fe20000000003 */
[----:B------:R-:W-:Y:S01]  /*7f20*/  LOP3.LUT R40, R50, 0xffff0000, RZ, 0xc0, !PT ;  /* 0xffff000032287812 */ /* 0x000fe200078ec0ff */
[----:B------:R-:W-:Y:S01]  /*7f30*/  FFMA R7, R41, R42, R7 ;  /* 0x0000002a29077223 */ /* 0x000fe20000000007 */
[----:B------:R-:W-:Y:S01]  /*7f40*/  LOP3.LUT R42, R51, 0xffff0000, RZ, 0xc0, !PT ;  /* 0xffff0000332a7812 */ /* 0x000fe200078ec0ff */
[----:B------:R-:W-:Y:S01]  /*7f50*/  FMUL R6, R38, R10 ;  /* 0x0000000a26067220 */ /* 0x000fe20000400000 */
[----:B------:R-:W-:Y:S01]  /*7f60*/  F2FP.BF16.F32.PACK_AB R52, R2, R0 ;  /* 0x000000000234723e */ /* 0x000fe200000010ff */
[----:B------:R-:W-:Y:S01]  /*7f70*/  FMUL R11, R38, R11 ;  /* 0x0000000b260b7220 */ /* 0x000fe20000400000 */
[----:B------:R-:W-:Y:S01]  /*7f80*/  F2FP.BF16.F32.PACK_AB R53, R7, R3 ;  /* 0x000000030735723e */ /* 0x000fe200000010ff */
        /* <DEDUP_REMOVED lines=20> */
[C---:B------:R-:W-:Y:S01]  /*80d0*/  FMUL R12, R38.reuse, R16 ;  /* 0x00000010260c7220 */ /* 0x040fe20000400000 */
        /* <DEDUP_REMOVED lines=13> */
[----:B------:R1:W-:Y:S01]  /*81b0*/  STS.128 [R93+0x2000], R52 ;  /* 0x002000345d007388 */ /* 0x0003e20000000c00 */
[----:B------:R-:W-:Y:S01]  /*81c0*/  F2FP.BF16.F32.PACK_AB R70, R13, R12 ;  /* 0x0000000c0d46723e */ /* 0x000fe200000010ff */
[----:B------:R-:W-:Y:S01]  /*81d0*/  FFMA R19, R41, R40, R19 ;  /* 0x0000002829137223 */ /* 0x000fe20000000013 */
[----:B------:R-:W-:Y:S01]  /*81e0*/  LOP3.LUT R40, R64, 0xffff0000, RZ, 0xc0, !PT ;  /* 0xffff000040287812 */ /* 0x000fe200078ec0ff */
[C---:B------:R-:W-:Y:S01]  /*81f0*/  FMUL R16, R38.reuse, R20 ;  /* 0x0000001426107220 */ /* 0x040fe20000400000 */
[C---:B------:R-:W-:Y:S01]  /*8200*/  FMUL R17, R38.reuse, R21 ;  /* 0x0000001526117220 */ /* 0x040fe20000400000 */
[C---:B------:R-:W-:Y:S01]  /*8210*/  FMUL R18, R38.reuse, R22 ;  /* 0x0000001626127220 */ /* 0x040fe20000400000 */
[----:B------:R-:W-:Y:S01]  /*8220*/  F2FP.BF16.F32.PACK_AB R71, R19, R14 ;  /* 0x0000000e1347723e */ /* 0x000fe200000010ff */
[----:B------:R-:W-:Y:S01]  /*8230*/  FMUL R23, R38, R23 ;  /* 0x0000001726177220 */ /* 0x000fe20000400000 */
[----:B------:R-:W-:Y:S01]  /*8240*/  FFMA R16, R41, R43, R16 ;  /* 0x0000002b29107223 */ /* 0x000fe20000000010 */
[----:B------:R-:W-:Y:S01]  /*8250*/  SHF.L.U32 R43, R67, 0x10, RZ ;  /* 0x00000010432b7819 */ /* 0x000fe200000006ff */
[C---:B------:R-:W-:Y:S01]  /*8260*/  FFMA R17, R41.reuse, R40, R17 ;  /* 0x0000002829117223 */ /* 0x040fe20000000011 */
[----:B------:R1:W-:Y:S01]  /*8270*/  STS.128 [R92+0x2010], R68 ;  /* 0x002010445c007388 */ /* 0x0003e20000000c00 */
        /* <DEDUP_REMOVED lines=8> */
[C---:B------:R-:W-:Y:S01]  /*8300*/  FMUL R22, R38.reuse, R26 ;  /* 0x0000001a26167220 */ /* 0x040fe20000400000 */
[----:B------:R-:W-:Y:S01]  /*8310*/  FFMA R20, R41, R40, R20 ;  /* 0x0000002829147223 */ /* 0x000fe20000000014 */
[----:B------:R-:W-:Y:S01]  /*8320*/  LOP3.LUT R40, R67, 0xffff0000, RZ, 0xc0, !PT ;  /* 0xffff000043287812 */ /* 0x000fe200078ec0ff */
[C---:B------:R-:W-:Y:S01]  /*8330*/  FFMA R21, R41.reuse, R42, R21 ;  /* 0x0000002a29157223 */ /* 0x040fe20000000015 */
[C---:B------:R-:W-:Y:S01]  /*8340*/  FFMA R22, R41.reuse, R43, R22 ;  /* 0x0000002b29167223 */ /* 0x040fe20000000016 */
[----:B------:R-:W-:Y:S01]  /*8350*/  FMUL R27, R38, R27 ;  /* 0x0000001b261b7220 */ /* 0x000fe20000400000 */
[----:B------:R-:W-:Y:S01]  /*8360*/  SHF.L.U32 R43, R72, 0x10, RZ ;  /* 0x00000010482b7819 */ /* 0x000fe200000006ff */
[----:B------:R-:W-:Y:S01]  /*8370*/  FMUL R24, R38, R28 ;  /* 0x0000001c26187220 */ /* 0x000fe20000400000 */
[----:B------:R-:W-:Y:S01]  /*8380*/  LOP3.LUT R42, R72, 0xffff0000, RZ, 0xc0, !PT ;  /* 0xffff0000482a7812 */ /* 0x000fe200078ec0ff */
[C---:B------:R-:W-:Y:S01]  /*8390*/  FMUL R25, R38.reuse, R29 ;  /* 0x0000001d26197220 */ /* 0x040fe20000400000 */
[C---:B------:R-:W-:Y:S01]  /*83a0*/  FMUL R26, R38.reuse, R30 ;  /* 0x0000001e261a7220 */ /* 0x040fe20000400000 */
[C---:B------:R-:W-:Y:S01]  /*83b0*/  FFMA R27, R41.reuse, R40, R27 ;  /* 0x00000028291b7223 */ /* 0x040fe2000000001b */
[----:B------:R-:W-:Y:S01]  /*83c0*/  FFMA R24, R41, R43, R24 ;  /* 0x0000002b29187223 */ /* 0x000fe20000000018 */
[----:B------:R-:W-:Y:S01]  /*83d0*/  LOP3.LUT R40, R73, 0xffff0000, RZ, 0xc0, !PT ;  /* 0xffff000049287812 */ /* 0x000fe200078ec0ff */
[C---:B------:R-:W-:Y:S01]  /*83e0*/  FFMA R25, R41.reuse, R42, R25 ;  /* 0x0000002a29197223 */ /* 0x040fe20000000019 */
[----:B------:R-:W-:Y:S01]  /*83f0*/  FMUL R31, R38, R31 ;  /* 0x0000001f261f7220 */ /* 0x000fe20000400000 */
[----:B------:R-:W-:Y:S01]  /*8400*/  SHF.L.U32 R43, R74, 0x10, RZ ;  /* 0x000000104a2b7819 */ /* 0x000fe200000006ff */
[----:B------:R-:W-:Y:S01]  /*8410*/  FFMA R26, R41, R45, R26 ;  /* 0x0000002d291a7223 */ /* 0x000fe2000000001a */
        /* <DEDUP_REMOVED lines=29> */
[----:B------:R-:W-:Y:S02]  /*85f0*/  UIADD3 UR9, UPT, UPT, UR49, 0x20, URZ ;  /* 0x0000002031097890 */ /* 0x000fe4000fffe0ff */
[----:B------:R-:W-:Y:S01]  /*8600*/  UIADD3 UR8, UPT, UPT, UR44, 0x2200, URZ ;  /* 0x000022002c087890 */ /* 0x000fe2000fffe0ff */
[----:B------:R-:W-:Y:S01]  /*8610*/  UMOV UR10, UR50 ;  /* 0x00000032000a7c82 */ /* 0x000fe20008000000 */
[----:B------:R-:W-:Y:S01]  /*8620*/  UMOV UR11, UR36 ;  /* 0x00000024000b7c82 */ /* 0x000fe20008000000 */
[----:B---3--:R-:W-:Y:S04]  /*8630*/  UIADD3 UR4, UP0, UPT, UR6, 0xa80, URZ ;  /* 0x00000a8006047890 */ /* 0x008fe8000ff1e0ff */
[----:B------:R-:W-:Y:S09]  /*8640*/  UIADD3.X UR5, UPT, UPT, URZ, UR7, URZ, UP0, !UPT ;  /* 0x00000007ff057290 */ /* 0x000ff200087fe4ff */
[----:B------:R3:W-:Y:S01]  /*8650*/  UTMASTG.3D [UR8], [UR4] ;  /* 0x00000008040073b5 */ /* 0x0007e20008010000 */
[----:B------:R0:W-:Y:S01]  /*8660*/  UTMACMDFLUSH ;  /* 0x00000000000079b7 */ /* 0x0001e20000000000 */
[----:B---3--:R-:W-:Y:S04]  /*8670*/  DEPBAR.LE SB0, 0x1 ;  /* 0x000080400000791a */ /* 0x008fe80000000000 */
.L_x_131:
[----:B------:R-:W-:Y:S05]  /*8680*/  BSYNC.RECONVERGENT B0 ;  /* 0x0000000000007941 */ /* 0x000fea0003800200 */
.L_x_130:
[----:B------:R-:W-:Y:S01]  /*8690*/  BAR.SYNC.DEFER_BLOCKING 0x1, 0x80 ;  /* 0x0042000000007b1d */ /* 0x000fe20000010000 */
[----:B------:R-:W-:Y:S04]  /*86a0*/  UIADD3 UR4, UPT, UPT, UR46, 0x1, URZ ;  /* 0x000000012e047890 */ /* 0x000fe8000fffe0ff */
[----:B------:R-:W-:Y:S04]  /*86b0*/  UISETP.NE.AND UP0, UPT, UR4, 0x4, UPT ;  /* 0x000000040400788c */ /* 0x000fe8000bf05270 */
[----:B------:R-:W-:Y:S01]  /*86c0*/  USEL UR45, UR4, URZ, UP0 ;  /* 0x000000ff042d7287 */ /* 0x000fe20008000000 */
[----:B------:R3:W-:Y:S01]  /*86d0*/  @P6 SYNCS.ARRIVE.TRANS64.RED.A1T0 RZ, [R61+URZ], RZ ;  /* 0x000000ff3dff69a7 */ /* 0x0007e200081004ff */
[----:B------:R-:W-:Y:S01]  /*86e0*/  BSSY B1, `(.L_x_132) ;  /* 0x0000017000017945 */ /* 0x000fe20003800000 */
[----:B------:R-:W4:Y:S02]  /*86f0*/  @P6 SYNCS.PHASECHK.TRANS64.TRYWAIT P0, [R62+URZ+0x70], R63 ;  /* 0x0000703f3e0065a7 */ /* 0x000f2400080011ff */
[----:B----4-:R-:W-:Y:S01]  /*8700*/  @P6 SEL R47, RZ, 0x1, !P0 ;  /* 0x00000001ff2f6807 */ /* 0x010fe20004000000 */
[----:B---3--:R-:W-:Y:S06]  /*8710*/  @!P6 BRA `(.L_x_133) ;  /* 0x00000000004ce947 */ /* 0x008fec0003800000 */
        /* <DEDUP_REMOVED lines=9> */
[----:B------:R-:W-:Y:S04]  /*87b0*/  SHF.L.U32 R5, R90, 0x1f, RZ ;  /* 0x0000001f5a057819 */ /* 0x000fe800000006ff */
[----:B------:R-:W3:Y:S02]  /*87c0*/  SYNCS.PHASECHK.TRANS64.TRYWAIT P0, [R62+URZ+0x70], R5 ;  /* 0x000070053e0075a7 */ /* 0x000ee400080011ff */
[----:B---3--:R-:W-:Y:S05]  /*87d0*/  @!P0 BRA `(.L_x_136) ;  /* 0x0000002400dc8947 */ /* 0x008fea0003800000 */
.L_x_135:
[----:B------:R-:W-:Y:S05]  /*87e0*/  BSYNC B0 ;  /* 0x0000000000007941 */ /* 0x000fea0003800000 */
.L_x_134:
[----:B------:R-:W-:Y:S02]  /*87f0*/  ISETP.NE.AND P0, PT, R60, RZ, PT ;  /* 0x000000ff3c00720c */ /* 0x000fe40003f05270 */
[----:B------:R-:W-:Y:S11]  /*8800*/  IADD3 R46, PT, PT, R46, 0x1, RZ ;  /* 0x000000012e2e7810 */ /* 0x000ff60007ffe0ff */
[----:B------:R4:W1:Y:S04]  /*8810*/  @P0 LDS.128 R48, [R4] ;  /* 0x0000000004300984 */ /* 0x0008680000000c00 */
[----:B------:R4:W1:Y:S04]  /*8820*/  @P0 LDS.128 R56, [R3+0x10] ;  /* 0x0000100003380984 */ /* 0x0008680000000c00 */
[----:B------:R4:W1:Y:S04]  /*8830*/  @P0 LDS.128 R64, [R2+0x20] ;  /* 0x0000200002400984 */ /* 0x0008680000000c00 */
[----:B------:R4:W1:Y:S02]  /*8840*/  @P0 LDS.128 R72, [R0+0x30] ;  /* 0x0000300000480984 */ /* 0x0008640000000c00 */
.L_x_133:
[----:B------:R-:W-:Y:S05]  /*8850*/  BSYNC B1 ;  /* 0x0000000000017941 */ /* 0x000fea0003800000 */
.L_x_132:
[----:B----4-:R-:W-:Y:S05]  /*8860*/  VIADD R0, R39, 0x40 ;  /* 0x0000004027007836 */ /* 0x010fea0000000000 */
        /* <DEDUP_REMOVED lines=9> */
[----:B------:R-:W4:Y:S01]  /*8900*/  LDCU.64 UR6, c[0x4][0x78] ;  /* 0x01000f00ff0677ac */ /* 0x000f220008000a00 */
[----:B------:R-:W1:Y:S01]  /*8910*/  LDC.64 R2, c[0x4][R3] ;  /* 0x0100000003027b82 */ /* 0x000e620000000a00 */
[----:B------:R-:W5:Y:S01]  /*8920*/  LDCU.64 UR4, c[0x4][0x10] ;  /* 0x01000200ff0477ac */ /* 0x000f620008000a00 */
[----:B---3--:R-:W-:Y:S01]  /*8930*/  MOV R5, UR9 ;  /* 0x0000000900057c02 */ /* 0x008fe20008000f00 */
[----:B------:R-:W-:Y:S01]  /*8940*/  IMAD.U32 R4, RZ, RZ, UR8 ;  /* 0x00000008ff047e24 */ /* 0x000fe2000f8e00ff */
[----:B----4-:R-:W-:Y:S01]  /*8950*/  MOV R7, UR7 ;  /* 0x0000000700077c02 */ /* 0x010fe20008000f00 */
[----:B------:R-:W-:Y:S01]  /*8960*/  IMAD.U32 R6, RZ, RZ, UR6 ;  /* 0x00000006ff067e24 */ /* 0x000fe2000f8e00ff */
[----:B-----5:R-:W-:Y:S01]  /*8970*/  MOV R11, UR5 ;  /* 0x00000005000b7c02 */ /* 0x020fe20008000f00 */
[----:B------:R-:W-:Y:S02]  /*8980*/  IMAD.U32 R10, RZ, RZ, UR4 ;  /* 0x00000004ff0a7e24 */ /* 0x000fe4000f8e00ff */
[----:B------:R-:W-:Y:S07]  /*8990*/  LEPC R20, `(.L_x_137) ;  /* 0x000000001014794e */ /* 0x000fee0000000000 */
[----:B-12---:R-:W-:Y:S05]  /*89a0*/  CALL.ABS.NOINC R2 ;  /* 0x0000000002007343 */ /* 0x006fea0003c00000 */
.L_x_137:
        /* <DEDUP_REMOVED lines=10> */
[----:B---3--:R-:W1:Y:S01]  /*8a50*/  LDTM.x32 R4, tmem[UR4+0x40] ;  /* 0x00004004000479ee */ /* 0x008e6200082c0000 */
        /* <DEDUP_REMOVED lines=136> */
.L_x_139:
[----:B------:R-:W-:Y:S05]  /*92e0*/  BSYNC.RECONVERGENT B0 ;  /* 0x0000000000007941 */ /* 0x000fea0003800200 */
.L_x_138:
        /* <DEDUP_REMOVED lines=21> */
.L_x_143:
[----:B------:R-:W-:Y:S05]  /*9440*/  BSYNC B0 ;  /* 0x0000000000007941 */ /* 0x000fea0003800000 */
.L_x_142:
[----:B------:R-:W-:Y:S11]  /*9450*/  ISETP.NE.AND P0, PT, R60, RZ, PT ;  /* 0x000000ff3c00720c */ /* 0x000ff60003f05270 */
[----:B------:R-:W-:Y:S02]  /*9460*/  @!UPT UIADD3 URZ, UPT, UPT, URZ, URZ, URZ ;  /* 0x000000fffffff290 */ /* 0x000fe4000fffe0ff */
[----:B------:R4:W1:Y:S04]  /*9470*/  @P0 LDS.128 R48, [R3] ;  /* 0x0000000003300984 */ /* 0x0008680000000c00 */
[----:B------:R4:W1:Y:S04]  /*9480*/  @P0 LDS.128 R56, [R2+0x10] ;  /* 0x0000100002380984 */ /* 0x0008680000000c00 */
[----:B------:R4:W1:Y:S04]  /*9490*/  @P0 LDS.128 R64, [R0+0x20] ;  /* 0x0000200000400984 */ /* 0x0008680000000c00 */
[----:B------:R4:W1:Y:S02]  /*94a0*/  @P0 LDS.128 R72, [R46+0x30] ;  /* 0x000030002e480984 */ /* 0x0008640000000c00 */
.L_x_141:
[----:B------:R-:W-:Y:S05]  /*94b0*/  BSYNC B1 ;  /* 0x0000000000017941 */ /* 0x000fea0003800000 */
.L_x_140:
        /* <DEDUP_REMOVED lines=21> */
.L_x_145:
[----:B------:R-:W-:Y:S01]  /*9610*/  ISETP.NE.AND P0, PT, R95, RZ, PT ;  /* 0x000000ff5f00720c */ /* 0x000fe20003f05270 */
[----:B------:R-:W-:Y:S05]  /*9620*/  WARPSYNC.ALL ;  /* 0x0000000000007948 */ /* 0x000fea0003800000 */
[----:B------:R-:W-:Y:S01]  /*9630*/  R2UR UR4, R39 ;  /* 0x00000000270472ca */ /* 0x000fe200000e0000 */
[----:B------:R-:W-:Y:S01]  /*9640*/  BSSY.RECONVERGENT B0, `(.L_x_146) ;  /* 0x000008c000007945 */ /* 0x000fe20003800200 */
[C---:B-1----:R-:W-:Y:S02]  /*9650*/  SHF.L.U32 R40, R48.reuse, 0x10, RZ ;  /* 0x0000001030287819 */ /* 0x042fe400000006ff */
[----:B------:R-:W-:Y:S02]  /*9660*/  LOP3.LUT R42, R48, 0xffff0000, RZ, 0xc0, !PT ;  /* 0xffff0000302a7812 */ /* 0x000fe400078ec0ff */
[C---:B------:R-:W-:Y:S02]  /*9670*/  SHF.L.U32 R43, R49.reuse, 0x10, RZ ;  /* 0x00000010312b7819 */ /* 0x040fe400000006ff */
[----:B------:R-:W-:Y:S02]  /*9680*/  LOP3.LUT R44, R49, 0xffff0000, RZ, 0xc0, !PT ;  /* 0xffff0000312c7812 */ /* 0x000fe400078ec0ff */
[C---:B------:R-:W-:Y:S02]  /*9690*/  SHF.L.U32 R45, R50.reuse, 0x10, RZ ;  /* 0x00000010322d7819 */ /* 0x040fe400000006ff */
[----:B------:R-:W-:Y:S01]  /*96a0*/  LOP3.LUT R46, R50, 0xffff0000, RZ, 0xc0, !PT ;  /* 0xffff0000322e7812 */ /* 0x000fe200078ec0ff */
[----:B---3--:R-:W1:Y:S01]  /*96b0*/  LDTM.x32 R4, tmem[UR4+0x60] ;  /* 0x00006004000479ee */ /* 0x008e6200082c0000 */
[C---:B------:R-:W-:Y:S01]  /*96c0*/  SHF.L.U32 R47, R51.reuse, 0x10, RZ ;  /* 0x00000010332f7819 */ /* 0x040fe200000006ff */
[----:B------:R-:W-:Y:S01]  /*96d0*/  NOP ;  /* 0x0000000000007918 */ /* 0x000fe20000000000 */
[----:B------:R-:W-:Y:S02]  /*96e0*/  LOP3.LUT R48, R51, 0xffff0000, RZ, 0xc0, !PT ;  /* 0xffff000033307812 */ /* 0x000fe400078ec0ff */
[C---:B------:R-:W-:Y:S02]  /*96f0*/  SHF.L.U32 R49, R56.reuse, 0x10, RZ ;  /* 0x0000001038317819 */ /* 0x040fe400000006ff */
[----:B------:R-:W-:Y:S02]  /*9700*/  LOP3.LUT R51, R56, 0xffff0000, RZ, 0xc0, !PT ;  /* 0xffff000038337812 */ /* 0x000fe400078ec0ff */
[C---:B------:R-:W-:Y:S02]  /*9710*/  SHF.L.U32 R50, R57.reuse, 0x10, RZ ;  /* 0x0000001039327819 */ /* 0x040fe400000006ff */
[----:B------:R-:W-:Y:S02]  /*9720*/  LOP3.LUT R52, R57, 0xffff0000, RZ, 0xc0, !PT ;  /* 0xffff000039347812 */ /* 0x000fe400078ec0ff */
[C---:B------:R-:W-:Y:S02]  /*9730*/  SHF.L.U32 R53, R58.reuse, 0x10, RZ ;  /* 0x000000103a357819 */ /* 0x040fe400000006ff */
[----:B------:R-:W-:Y:S02]  /*9740*/  LOP3.LUT R54, R58, 0xffff0000, RZ, 0xc0, !PT ;  /* 0xffff00003a367812 */ /* 0x000fe400078ec0ff */
[----:B------:R-:W-:Y:S02]  /*9750*/  SHF.L.U32 R55, R59, 0x10, RZ ;  /* 0x000000103b377819 */ /* 0x000fe400000006ff */
[----:B------:R-:W-:Y:S02]  /*9760*/  IADD3 R99, PT, PT, R99, 0xf0, RZ ;  /* 0x000000f063637810 */ /* 0x000fe40007ffe0ff */
[----:B------:R-:W-:Y:S02]  /*9770*/  LOP3.LUT R56, R59, 0xffff0000, RZ, 0xc0, !PT ;  /* 0xffff00003b387812 */ /* 0x000fe400078ec0ff */
[----:B------:R-:W-:Y:S01]  /*9780*/  SHF.L.U32 R57, R64, 0x10, RZ ;  /* 0x0000001040397819 */ /* 0x000fe200000006ff */
[----:B-1----:R-:W-:Y:S01]  /*9790*/  FMUL R4, R38, R4 ;  /* 0x0000000426047220 */ /* 0x002fe20000400000 */
[----:B------:R-:W-:Y:S01]  /*97a0*/  LOP3.LUT R58, R64, 0xffff0000, RZ, 0xc0, !PT ;  /* 0xffff0000403a7812 */ /* 0x000fe200078ec0ff */
[C---:B------:R-:W-:Y:S01]  /*97b0*/  FMUL R5, R38.reuse, R5 ;  /* 0x0000000526057220 */ /* 0x040fe20000400000 */
[----:B------:R-:W-:Y:S01]  /*97c0*/  LOP3.LUT R99, R99, 0xfefffff8, RZ, 0xc0, !PT ;  /* 0xfefffff863637812 */ /* 0x000fe200078ec0ff */
[C---:B------:R-:W-:Y:S01]  /*97d0*/  FFMA R4, R41.reuse, R40, R4 ;  /* 0x0000002829047223 */ /* 0x040fe20000000004 */
[C---:B------:R-:W-:Y:S01]  /*97e0*/  FMUL R6, R38.reuse, R6 ;  /* 0x0000000626067220 */ /* 0x040fe20000400000 */
[----:B------:R-:W-:Y:S01]  /*97f0*/  FFMA R5, R41, R42, R5 ;  /* 0x0000002a29057223 */ /* 0x000fe20000000005 */
[----:B------:R-:W-:Y:S01]  /*9800*/  SHF.L.U32 R59, R65, 0x10, RZ ;  /* 0x00000010413b7819 */ /* 0x000fe200000006ff */
[----:B------:R1:W-:Y:S01]  /*9810*/  SYNCS.ARRIVE.TRANS64.RED.A1T0 RZ, [R99+URZ], RZ ;  /* 0x000000ff63ff79a7 */ /* 0x0003e200081004ff */
[----:B------:R-:W-:Y:S01]  /*9820*/  FFMA R6, R41, R43, R6 ;  /* 0x0000002b29067223 */ /* 0x000fe20000000006 */
[C---:B------:R-:W-:Y:S01]  /*9830*/  FMUL R7, R38.reuse, R7 ;  /* 0x0000000726077220 */ /* 0x040fe20000400000 */
[----:B------:R-:W-:Y:S01]  /*9840*/  F2FP.BF16.F32.PACK_AB R100, R5, R4 ;  /* 0x000000040564723e */ /* 0x000fe200000010ff */
[C---:B------:R-:W-:Y:S01]  /*9850*/  FMUL R8, R38.reuse, R8 ;  /* 0x0000000826087220 */ /* 0x040fe20000400000 */
[----:B------:R-:W-:Y:S01]  /*9860*/  FMUL R9, R38, R9 ;  /* 0x0000000926097220 */ /* 0x000fe20000400000 */
[----:B------:R-:W-:Y:S01]  /*9870*/  LOP3.LUT R60, R65, 0xffff0000, RZ, 0xc0, !PT ;  /* 0xffff0000413c7812 */ /* 0x000fe200078ec0ff */
[C---:B------:R-:W-:Y:S01]  /*9880*/  FFMA R7, R41.reuse, R44, R7 ;  /* 0x0000002c29077223 */ /* 0x040fe20000000007 */
[C---:B------:R-:W-:Y:S01]  /*9890*/  FFMA R8, R41.reuse, R45, R8 ;  /* 0x0000002d29087223 */ /* 0x040fe20000000008 */
[----:B------:R-:W-:Y:S01]  /*98a0*/  SHF.L.U32 R61, R66, 0x10, RZ ;  /* 0x00000010423d7819 */ /* 0x000fe200000006ff */
[----:B------:R-:W-:Y:S01]  /*98b0*/  FFMA R9, R41, R46, R9 ;  /* 0x0000002e29097223 */ /* 0x000fe20000000009 */
[C---:B------:R-:W-:Y:S01]  /*98c0*/  FMUL R10, R38.reuse, R10 ;  /* 0x0000000a260a7220 */ /* 0x040fe20000400000 */
[----:B------:R-:W-:Y:S01]  /*98d0*/  F2FP.BF16.F32.PACK_AB R101, R7, R6 ;  /* 0x000000060765723e */ /* 0x000fe200000010ff */
[C---:B------:R-:W-:Y:S01]  /*98e0*/  FMUL R11, R38.reuse, R11 ;  /* 0x0000000b260b7220 */ /* 0x040fe20000400000 */
[----:B------:R-:W-:Y:S01]  /*98f0*/  FMUL R0, R38, R12 ;  /* 0x0000000c26007220 */ /* 0x000fe20000400000 */
[----:B------:R-:W-:Y:S01]  /*9900*/  F2FP.BF16.F32.PACK_AB R102, R9, R8 ;  /* 0x000000080966723e */ /* 0x000fe200000010ff */
[C---:B------:R-:W-:Y:S01]  /*9910*/  FFMA R10, R41.reuse, R47, R10 ;  /* 0x0000002f290a7223 */ /* 0x040fe2000000000a */
[C---:B------:R-:W-:Y:S01]  /*9920*/  FFMA R11, R41.reuse, R48, R11 ;  /* 0x00000030290b7223 */ /* 0x040fe2000000000b */
[----:B------:R-:W-:Y:S01]  /*9930*/  LOP3.LUT R62, R66, 0xffff0000, RZ, 0xc0, !PT ;  /* 0xffff0000423e7812 */ /* 0x000fe200078ec0ff */
[----:B------:R-:W-:Y:S01]  /*9940*/  FFMA R0, R41, R49, R0 ;  /* 0x0000003129007223 */ /* 0x000fe20000000000 */
[C---:B------:R-:W-:Y:S01]  /*9950*/  FMUL R2, R38.reuse, R13 ;  /* 0x0000000d26027220 */ /* 0x040fe20000400000 */
[----:B------:R-:W-:Y:S01]  /*9960*/  SHF.L.U32 R63, R67, 0x10, RZ ;  /* 0x00000010433f7819 */ /* 0x000fe200000006ff */
[C---:B------:R-:W-:Y:S01]  /*9970*/  FMUL R3, R38.reuse, R14 ;  /* 0x0000000e26037220 */ /* 0x040fe20000400000 */
[----:B------:R-:W-:Y:S01]  /*9980*/  F2FP.BF16.F32.PACK_AB R103, R11, R10 ;  /* 0x0000000a0b67723e */ /* 0x000fe200000010ff */
[----:B------:R-:W-:Y:S01]  /*9990*/  FFMA R2, R41, R51, R2 ;  /* 0x0000003329027223 */ /* 0x000fe20000000002 */
[C---:B------:R-:W-:Y:S01]  /*99a0*/  FMUL R15, R38.reuse, R15 ;  /* 0x0000000f260f7220 */ /* 0x040fe20000400000 */
[C---:B------:R-:W-:Y:S01]  /*99b0*/  FMUL R12, R38.reuse, R16 ;  /* 0x00000010260c7220 */ /* 0x040fe20000400000 */
[----:B------:R-:W-:Y:S01]  /*99c0*/  FMUL R13, R38, R17 ;  /* 0x00000011260d7220 */ /* 0x000fe20000400000 */
[----:B------:R1:W-:Y:S01]  /*99d0*/  STS.128 [R93+0x6000], R100 ;  /* 0x006000645d007388 */ /* 0x0003e20000000c00 */
[----:B------:R-:W-:Y:S01]  /*99e0*/  LOP3.LUT R64, R67, 0xffff0000, RZ, 0xc0, !PT ;  /* 0xffff000043407812 */ /* 0x000fe200078ec0ff */
[C---:B------:R-:W-:Y:S01]  /*99f0*/  FFMA R3, R41.reuse, R50, R3 ;  /* 0x0000003229037223 */ /* 0x040fe20000000003 */
[----:B------:R-:W-:Y:S01]  /*9a00*/  SHF.L.U32 R65, R72, 0x10, RZ ;  /* 0x0000001048417819 */ /* 0x000fe200000006ff */
[C---:B------:R-:W-:Y:S01]  /*9a10*/  FFMA R15, R41.reuse, R52, R15 ;  /* 0x00000034290f7223 */ /* 0x040fe2000000000f */
[----:B------:R-:W-:Y:S01]  /*9a20*/  F2FP.BF16.F32.PACK_AB R104, R2, R0 ;  /* 0x000000000268723e */ /* 0x000fe200000010ff */
[C---:B------:R-:W-:Y:S01]  /*9a30*/  FFMA R12, R41.reuse, R53, R12 ;  /* 0x00000035290c7223 */ /* 0x040fe2000000000c */
[C---:B------:R-:W-:Y:S01]  /*9a40*/  FFMA R13, R41.reuse, R54, R13 ;  /* 0x00000036290d7223 */ /* 0x040fe2000000000d */
[C---:B------:R-:W-:Y:S01]  /*9a50*/  FMUL R14, R38.reuse, R18 ;  /* 0x00000012260e7220 */ /* 0x040fe20000400000 */
[C---:B------:R-:W-:Y:S01]  /*9a60*/  FMUL R19, R38.reuse, R19 ;  /* 0x0000001326137220 */ /* 0x040fe20000400000 */
[C---:B------:R-:W-:Y:S01]  /*9a70*/  FMUL R16, R38.reuse, R20 ;  /* 0x0000001426107220 */ /* 0x040fe20000400000 */
[C---:B------:R-:W-:Y:S01]  /*9a80*/  FMUL R17, R38.reuse, R21 ;  /* 0x0000001526117220 */ /* 0x040fe20000400000 */
[C---:B------:R-:W-:Y:S01]  /*9a90*/  FFMA R14, R41.reuse, R55, R14 ;  /* 0x00000037290e7223 */ /* 0x040fe2000000000e */
        /* <DEDUP_REMOVED lines=9> */
[----:B------:R-:W-:Y:S01]  /*9b30*/  FFMA R23, R41, R60, R23 ;  /* 0x0000003c29177223 */ /* 0x000fe20000000017 */
[C---:B------:R-:W-:Y:S01]  /*9b40*/  FMUL R27, R38.reuse, R27 ;  /* 0x0000001b261b7220 */ /* 0x040fe20000400000 */
[----:B------:R-:W-:Y:S01]  /*9b50*/  F2FP.BF16.F32.PACK_AB R105, R15, R3 ;  /* 0x000000030f69723e */ /* 0x000fe200000010ff */
[----:B------:R-:W-:Y:S01]  /*9b60*/  FFMA R20, R41, R61, R20 ;  /* 0x0000003d29147223 */ /* 0x000fe20000000014 */
[----:B------:R-:W-:Y:S01]  /*9b70*/  F2FP.BF16.F32.PACK_AB R106, R13, R12 ;  /* 0x0000000c0d6a723e */ /* 0x000fe200000010ff */
[----:B------:R-:W-:Y:S01]  /*9b80*/  FMUL R24, R38, R28 ;  /* 0x0000001c26187220 */ /* 0x000fe20000400000 */
[----:B------:R-:W-:Y:S01]  /*9b90*/  F2FP.BF16.F32.PACK_AB R107, R19, R14 ;  /* 0x0000000e136b723e */ /* 0x000fe200000010ff */
[----:B------:R-:W-:Y:S01]  /*9ba0*/  FFMA R21, R41, R62, R21 ;  /* 0x0000003e29157223 */ /* 0x000fe20000000015 */
[----:B------:R-:W-:Y:S01]  /*9bb0*/  LOP3.LUT R66, R72, 0xffff0000, RZ, 0xc0, !PT ;  /* 0xffff000048427812 */ /* 0x000fe200078ec0ff */
[C---:B------:R-:W-:Y:S01]  /*9bc0*/  FMUL R25, R38.reuse, R29 ;  /* 0x0000001d26197220 */ /* 0x040fe20000400000 */
[----:B------:R-:W-:Y:S01]  /*9bd0*/  SHF.L.U32 R67, R73, 0x10, RZ ;  /* 0x0000001049437819 */ /* 0x000fe200000006ff */
[----:B------:R1:W-:Y:S01]  /*9be0*/  STS.128 [R92+0x6010], R104 ;  /* 0x006010685c007388 */ /* 0x0003e20000000c00 */
[----:B------:R-:W-:Y:S01]  /*9bf0*/  FFMA R22, R41, R63, R22 ;  /* 0x0000003f29167223 */ /* 0x000fe20000000016 */
[----:B------:R-:W-:Y:S01]  /*9c00*/  LOP3.LUT R68, R73, 0xffff0000, RZ, 0xc0, !PT ;  /* 0xffff000049447812 */ /* 0x000fe200078ec0ff */
[----:B------:R-:W-:Y:S01]  /*9c10*/  FMUL R26, R38, R30 ;  /* 0x0000001e261a7220 */ /* 0x000fe20000400000 */
[C---:B------:R-:W-:Y:S01]  /*9c20*/  FFMA R27, R41.reuse, R64, R27 ;  /* 0x00000040291b7223 */ /* 0x040fe2000000001b */
[----:B------:R-:W-:Y:S01]  /*9c30*/  SHF.L.U32 R69, R74, 0x10, RZ ;  /* 0x000000104a457819 */ /* 0x000fe200000006ff */
[----:B------:R-:W-:Y:S01]  /*9c40*/  FMUL R31, R38, R31 ;  /* 0x0000001f261f7220 */ /* 0x000fe20000400000 */
[C---:B------:R-:W-:Y:S01]  /*9c50*/  FFMA R24, R41.reuse, R65, R24 ;  /* 0x0000004129187223 */ /* 0x040fe20000000018 */
[----:B------:R-:W-:Y:S01]  /*9c60*/  LOP3.LUT R70, R74, 0xffff0000, RZ, 0xc0, !PT ;  /* 0xffff00004a467812 */ /* 0x000fe200078ec0ff */
[C---:B------:R-:W-:Y:S01]  /*9c70*/  FMUL R28, R38.reuse, R32 ;  /* 0x00000020261c7220 */ /* 0x040fe20000400000 */
[----:B------:R-:W-:Y:S01]  /*9c80*/  FFMA R25, R41, R66, R25 ;  /* 0x0000004229197223 */ /* 0x000fe20000000019 */
[----:B------:R-:W-:Y:S01]  /*9c90*/  SHF.L.U32 R71, R75, 0x10, RZ ;  /* 0x000000104b477819 */ /* 0x000fe200000006ff */
[C---:B------:R-:W-:Y:S01]  /*9ca0*/  FMUL R29, R38.reuse, R33 ;  /* 0x00000021261d7220 */ /* 0x040fe20000400000 */
[----:B------:R-:W-:Y:S01]  /*9cb0*/  FFMA R26, R41, R67, R26 ;  /* 0x00000043291a7223 */ /* 0x000fe2000000001a */
[----:B------:R-:W-:Y:S01]  /*9cc0*/  LOP3.LUT R72, R75, 0xffff0000, RZ, 0xc0, !PT ;  /* 0xffff00004b487812 */ /* 0x000fe200078ec0ff */
        /* <DEDUP_REMOVED lines=8> */
[----:B------:R-:W-:Y:S01]  /*9d50*/  FFMA R30, R41, R71, R30 ;  /* 0x00000047291e7223 */ /* 0x000fe2000000001e */
[----:B------:R-:W-:Y:S01]  /*9d60*/  F2FP.BF16.F32.PACK_AB R111, R27, R22 ;  /* 0x000000161b6f723e */ /* 0x000fe200000010ff */
[----:B------:R-:W-:Y:S01]  /*9d70*/  FFMA R35, R41, R72, R35 ;  /* 0x0000004829237223 */ /* 0x000fe20000000023 */
[----:B------:R-:W-:Y:S02]  /*9d80*/  F2FP.BF16.F32.PACK_AB R112, R25, R24 ;  /* 0x000000181970723e */ /* 0x000fe400000010ff */
[----:B------:R-:W-:Y:S01]  /*9d90*/  F2FP.BF16.F32.PACK_AB R113, R31, R26 ;  /* 0x0000001a1f71723e */ /* 0x000fe200000010ff */
[----:B------:R1:W-:Y:S01]  /*9da0*/  STS.128 [R91+0x6020], R108 ;  /* 0x0060206c5b007388 */ /* 0x0003e20000000c00 */
        /* <DEDUP_REMOVED lines=21> */
.L_x_147:
[----:B------:R-:W-:Y:S05]  /*9f00*/  BSYNC.RECONVERGENT B0 ;  /* 0x0000000000007941 */ /* 0x000fea0003800200 */
.L_x_146:
[----:B------:R-:W-:Y:S01]  /*9f10*/  BAR.SYNC.DEFER_BLOCKING 0x1, 0x80 ;  /* 0x0042000000007b1d */ /* 0x000fe20000010000 */
[----:B------:R-:W-:Y:S01]  /*9f20*/  UISETP.NE.AND UP0, UPT, UR47, -0x4, UPT ;  /* 0xfffffffc2f00788c */ /* 0x000fe2000bf05270 */
[----:B------:R-:W-:Y:S08]  /*9f30*/  IADD3 R0, PT, PT, R36, 0x1, RZ ;  /* 0x0000000124007810 */ /* 0x000ff00007ffe0ff */
[----:B------:R-:W-:Y:S05]  /*9f40*/  BRA.U !UP0, `(.L_x_148) ;  /* 0x0000000108287547 */ /* 0x000fea000b800000 */
[----:B------:R-:W-:Y:S01]  /*9f50*/  ISETP.NE.AND P0, PT, R98, RZ, PT ;  /* 0x000000ff6200720c */ /* 0x000fe20003f05270 */
[----:B------:R-:W-:Y:S01]  /*9f60*/  IMAD.U32 R3, RZ, RZ, UR46 ;  /* 0x0000002eff037e24 */ /* 0x000fe2000f8e00ff */
[----:B------:R-:W-:Y:S01]  /*9f70*/  UIADD3 UR4, UPT, UPT, UR46, 0x1, URZ ;  /* 0x000000012e047890 */ /* 0x000fe2000fffe0ff */
[----:B------:R-:W-:Y:S03]  /*9f80*/  IMAD.U32 R2, RZ, RZ, UR57 ;  /* 0x00000039ff027e24 */ /* 0x000fe6000f8e00ff */
[----:B------:R-:W-:Y:S04]  /*9f90*/  UISETP.NE.AND UP0, UPT, UR4, 0x4, UPT ;  /* 0x000000040400788c */ /* 0x000fe8000bf05270 */
[----:B------:R-:W-:Y:S03]  /*9fa0*/  USEL UR46, UR4, URZ, UP0 ;  /* 0x000000ff042e7287 */ /* 0x000fe60008000000 */
[----:B------:R-:W-:Y:S05]  /*9fb0*/  @P0 LEA R3, R3, UR44, 0x3 ;  /* 0x0000002c03030c11 */ /* 0x000fea000f8e18ff */
[----:B------:R-:W-:Y:S05]  /*9fc0*/  @P0 VIADD R3, R3, 0x90 ;  /* 0x0000009003030836 */ /* 0x000fea0000000000 */
[----:B------:R-:W-:Y:S04]  /*9fd0*/  @P0 PRMT R2, R2, 0x654, R3 ;  /* 0x0000065402020816 */ /* 0x000fe80000000003 */
[----:B------:R3:W-:Y:S03]  /*9fe0*/  @P0 SYNCS.ARRIVE.TRANS64.RED.A1T0 RZ, [R2+URZ], RZ ;  /* 0x000000ff02ff09a7 */ /* 0x0007e600081004ff */
.L_x_148:
[----:B------:R-:W-:Y:S01]  /*9ff0*/  R2UR UR4, R82 ;  /* 0x00000000520472ca */ /* 0x000fe200000e0000 */
[----:B------:R-:W-:Y:S01]  /*a000*/  UISETP.NE.AND UP0, UPT, UR62, URZ, UPT ;  /* 0x000000ff3e00728c */ /* 0x000fe2000bf05270 */
[----:B------:R-:W-:Y:S01]  /*a010*/  ISETP.NE.AND P0, PT, R86, 0x2, PT ;  /* 0x000000025600780c */ /* 0x000fe20003f05270 */
[----:B------:R-:W-:Y:S01]  /*a020*/  UIADD3 UR47, UPT, UPT, UR47, 0x4, URZ ;  /* 0x000000042f2f7890 */ /* 0x000fe2000fffe0ff */
[----:B------:R-:W-:Y:S01]  /*a030*/  ISETP.NE.AND P1, PT, R0, 0x2, PT ;  /* 0x000000020000780c */ /* 0x000fe20003f25270 */
[----:B------:R-:W-:Y:S01]  /*a040*/  UIADD3 UR12, UPT, UPT, UR37, UR63, URZ ;  /* 0x0000003f250c7290 */ /* 0x000fe2000fffe0ff */
[----:B------:R-:W-:Y:S01]  /*a050*/  SEL R3, RZ, 0x1, P0 ;  /* 0x00000001ff037807 */ /* 0x000fe20000000000 */
[----:B------:R-:W-:Y:S01]  /*a060*/  UMOV UR36, UR61 ;  /* 0x0000003d00247c82 */ /* 0x000fe20008000000 */
[----:B---3--:R-:W-:Y:S02]  /*a070*/  SEL R2, RZ, 0x1, P1 ;  /* 0x00000001ff027807 */ /* 0x008fe40000800000 */
[----:B------:R-:W-:Y:S02]  /*a080*/  LOP3.LUT R88, R88, R3, RZ, 0x3c, !PT ;  /* 0x0000000358587212 */ /* 0x000fe400078e3cff */
[----:B------:R-:W-:Y:S01]  /*a090*/  LOP3.LUT R89, R89, R2, RZ, 0x3c, !PT ;  /* 0x0000000259597212 */ /* 0x000fe200078e3cff */
[----:B------:R-:W-:Y:S01]  /*a0a0*/  UIADD3 UR20, UPT, UPT, UR38, UR4, URZ ;  /* 0x0000000426147290 */ /* 0x000fe2000fffe0ff */
[----:B------:R-:W-:Y:S02]  /*a0b0*/  SEL R86, R86, RZ, P0 ;  /* 0x000000ff56567207 */ /* 0x000fe40000000000 */
[----:B------:R-:W-:Y:S01]  /*a0c0*/  SEL R36, R0, RZ, P1 ;  /* 0x000000ff00247207 */ /* 0x000fe20000800000 */
[----:B------:R-:W-:Y:S08]  /*a0d0*/  BRA.U UP0, `(.L_x_149) ;  /* 0xffffffbd00e07547 */ /* 0x000ff0000b83ffff */
[----:B------:R-:W-:-:S13]  /*a0e0*/  R2UR UR4, R83 ;  /* 0x00000000530472ca */ /* 0x000fda00000e0000 */
[----:B------:R-:W-:-:S09]  /*a0f0*/  UISETP.NE.AND UP0, UPT, UR4, URZ, UPT ;  /* 0x000000ff0400728c */ /* 0x000fd2000bf05270 */
[----:B------:R-:W-:Y:S05]  /*a100*/  BRA.U !UP0, `(.L_x_150) ;  /* 0x0000000108487547 */ /* 0x000fea000b800000 */
[----:B------:R-:W3:Y:S02]  /*a110*/  LDCU.64 UR4, c[0x0][0xc90] ;  /* 0x00019200ff0477ac */ /* 0x000ee40008000a00 */
[----:B---3--:R-:W-:-:S04]  /*a120*/  UISETP.NE.U32.AND UP0, UPT, UR4, URZ, UPT ;  /* 0x000000ff0400728c */ /* 0x008fc8000bf05070 */
[----:B------:R-:W-:-:S09]  /*a130*/  UISETP.NE.AND.EX UP0, UPT, UR5, URZ, UPT, UP0 ;  /* 0x000000ff0500728c */ /* 0x000fd2000bf05300 */
[----:B------:R-:W-:Y:S05]  /*a140*/  BRA.U UP0, `(.L_x_151) ;  /* 0x00000001000c7547 */ /* 0x000fea000b800000 */
[----:B------:R-:W-:-:S13]  /*a150*/  FSETP.NEU.AND P0, PT, R41, RZ, PT ;  /* 0x000000ff2900720b */ /* 0x000fda0003f0d000 */
[----:B------:R-:W-:Y:S05]  /*a160*/  @!P0 EXIT ;  /* 0x000000000000894d */ /* 0x000fea0003800000 */
[----:B------:R-:W-:Y:S05]  /*a170*/  BRA `(.L_x_150) ;  /* 0x00000000002c7947 */ /* 0x000fea0003800000 */
.L_x_151:
[----:B------:R-:W-:Y:S01]  /*a180*/  ISETP.NE.AND P0, PT, R85, RZ, PT ;  /* 0x000000ff5500720c */ /* 0x000fe20003f05270 */
[----:B------:R-:W-:-:S12]  /*a190*/  BSSY.RECONVERGENT B0, `(.L_x_150) ;  /* 0x0000009000007945 */ /* 0x000fd80003800200 */
[----:B------:R-:W-:Y:S05]  /*a1a0*/  @P0 BRA `(.L_x_152) ;  /* 0x0000000000140947 */ /* 0x000fea0003800000 */
[----:B------:R-:W3:Y:S02]  /*a1b0*/  LDCU.64 UR4, c[0x0][0xc88] ;  /* 0x00019100ff0477ac */ /* 0x000ee40008000a00 */
[----:B---3--:R-:W-:-:S04]  /*a1c0*/  ISETP.NE.U32.AND P0, PT, RZ, UR4, PT ;  /* 0x00000004ff007c0c */ /* 0x008fc8000bf05070 */
[----:B------:R-:W-:-:S13]  /*a1d0*/  ISETP.NE.AND.EX P0, PT, RZ, UR5, PT, P0 ;  /* 0x00000005ff007c0c */ /* 0x000fda000bf05300 */
[----:B------:R-:W-:Y:S05]  /*a1e0*/  @!P0 EXIT ;  /* 0x000000000000894d */ /* 0x000fea0003800000 */
[----:B------:R-:W-:Y:S05]  /*a1f0*/  BRA `(.L_x_153) ;  /* 0x0000000000087947 */ /* 0x000fea0003800000 */
.L_x_152:
[----:B------:R-:W-:-:S13]  /*a200*/  FSETP.NEU.AND P0, PT, R41, RZ, PT ;  /* 0x000000ff2900720b */ /* 0x000fda0003f0d000 */
[----:B------:R-:W-:Y:S05]  /*a210*/  @!P0 EXIT ;  /* 0x000000000000894d */ /* 0x000fea0003800000 */
.L_x_153:
[----:B------:R-:W-:Y:S05]  /*a220*/  BSYNC.RECONVERGENT B0 ;  /* 0x0000000000007941 */ /* 0x000fea0003800200 */
.L_x_150:
[----:B------:R-:W-:Y:S01]  /*a230*/  ULEA UR4, UR46, UR44, 0x3 ;  /* 0x0000002c2e047291 */ /* 0x000fe2000f8e18ff */
[----:B------:R-:W-:-:S04]  /*a240*/  DEPBAR.LE SB0, 0x0 ;  /* 0x000080000000791a */ /* 0x000fc80000000000 */
[----:B------:R-:W-:-:S04]  /*a250*/  UIADD3 UR4, UPT, UPT, UR4, 0x90, URZ ;  /* 0x0000009004047890 */ /* 0x000fc8000fffe0ff */
[----:B------:R-:W-:-:S09]  /*a260*/  UPRMT UR4, UR57, 0x654, UR4 ;  /* 0x0000065439047896 */ /* 0x000fd20008000004 */
[----:B------:R-:W-:Y:S01]  /*a270*/  SYNCS.ARRIVE.TRANS64.RED.A1T0 RZ, [UR4], RZ ;  /* 0x000000ffffff79a7 */ /* 0x000fe20008100404 */
[----:B------:R-:W-:Y:S05]  /*a280*/  EXIT ;  /* 0x000000000000794d */ /* 0x000fea0003800000 */
.L_x_24:
[----:B--2---:R2:W3:Y:S02]  /*a290*/  SYNCS.PHASECHK.TRANS64.TRYWAIT P0, [R3+URZ+0x110], R2 ;  /* 0x00011002030075a7 */ /* 0x0044e400080011ff */
[----:B---3--:R-:W-:Y:S05]  /*a2a0*/  @!P0 NANOSLEEP.SYNCS 0x989680 ;  /* 0x009896800000895d */ /* 0x008fea0003900000 */
[----:B------:R-:W3:Y:S02]  /*a2b0*/  @!P0 SYNCS.PHASECHK.TRANS64 P0, [R3+URZ+0x110], R2 ;  /* 0x00011002030085a7 */ /* 0x000ee400080010ff */
[----:B---3--:R-:W-:Y:S05]  /*a2c0*/  @!P0 BRA `(.L_x_24) ;  /* 0xfffffffc00f08947 */ /* 0x008fea000383ffff */
[----:B------:R-:W-:Y:S05]  /*a2d0*/  BRA `(.L_x_154) ;  /* 0xffffff7800207947 */ /* 0x000fea000383ffff */
.L_x_27:
[----:B-1----:R-:W-:-:S07]  /*a2e0*/  MOV R0, UR5 ;  /* 0x0000000500007c02 */ /* 0x002fce0008000f00 */
.L_x_155:
[----:B-1----:R1:W2:Y:S02]  /*a2f0*/  SYNCS.PHASECHK.TRANS64.TRYWAIT P0, [R0+URZ+0x38], R3 ;  /* 0x00003803000075a7 */ /* 0x0022a400080011ff */
[----:B--2---:R-:W-:Y:S05]  /*a300*/  @!P0 NANOSLEEP.SYNCS 0x989680 ;  /* 0x009896800000895d */ /* 0x004fea0003900000 */
[----:B------:R-:W2:Y:S02]  /*a310*/  @!P0 SYNCS.PHASECHK.TRANS64 P0, [R0+URZ+0x38], R3 ;  /* 0x00003803000085a7 */ /* 0x000ea400080010ff */
[----:B--2---:R-:W-:Y:S05]  /*a320*/  @!P0 BRA `(.L_x_155) ;  /* 0xfffffffc00f08947 */ /* 0x004fea000383ffff */
[----:B------:R-:W-:Y:S05]  /*a330*/  BRA `(.L_x_26) ;  /* 0xffffff78008c7947 */ /* 0x000fea000383ffff */
.L_x_36:
[----:B-1----:R-:W-:-:S07]  /*a340*/  MOV R0, UR7 ;  /* 0x0000000700007c02 */ /* 0x002fce0008000f00 */
.L_x_156:
[----:B-1----:R1:W2:Y:S02]  /*a350*/  SYNCS.PHASECHK.TRANS64.TRYWAIT P0, [R0+URZ+0x38], R3 ;  /* 0x00003803000075a7 */ /* 0x0022a400080011ff */
[----:B--2---:R-:W-:Y:S05]  /*a360*/  @!P0 NANOSLEEP.SYNCS 0x989680 ;  /* 0x009896800000895d */ /* 0x004fea0003900000 */
[----:B------:R-:W2:Y:S02]  /*a370*/  @!P0 SYNCS.PHASECHK.TRANS64 P0, [R0+URZ+0x38], R3 ;  /* 0x00003803000085a7 */ /* 0x000ea400080010ff */
[----:B--2---:R-:W-:Y:S05]  /*a380*/  @!P0 BRA `(.L_x_156) ;  /* 0xfffffffc00f08947 */ /* 0x004fea000383ffff */
[----:B------:R-:W-:Y:S05]  /*a390*/  BRA `(.L_x_35) ;  /* 0xffffff7c00b07947 */ /* 0x000fea000383ffff */
.L_x_43:
[----:B-1----:R1:W4:Y:S02]  /*a3a0*/  SYNCS.PHASECHK.TRANS64.TRYWAIT P0, [R3+URZ+0xc0], R0 ;  /* 0x0000c000030075a7 */ /* 0x00232400080011ff */
[----:B----4-:R-:W-:Y:S05]  /*a3b0*/  @!P0 NANOSLEEP.SYNCS 0x989680 ;  /* 0x009896800000895d */ /* 0x010fea0003900000 */
[----:B------:R-:W4:Y:S02]  /*a3c0*/  @!P0 SYNCS.PHASECHK.TRANS64 P0, [R3+URZ+0xc0], R0 ;  /* 0x0000c000030085a7 */ /* 0x000f2400080010ff */
[----:B----4-:R-:W-:Y:S05]  /*a3d0*/  @!P0 BRA `(.L_x_43) ;  /* 0xfffffffc00f08947 */ /* 0x010fea000383ffff */
[----:B------:R-:W-:Y:S05]  /*a3e0*/  BRA `(.L_x_157) ;  /* 0xffffff8000b87947 */ /* 0x000fea000383ffff */
.L_x_47:
[----:B-1----:R-:W-:-:S07]  /*a3f0*/  MOV R0, UR4 ;  /* 0x0000000400007c02 */ /* 0x002fce0008000f00 */
.L_x_158:
[----:B-1----:R1:W2:Y:S02]  /*a400*/  SYNCS.PHASECHK.TRANS64.TRYWAIT P0, [R0+URZ], R3 ;  /* 0x00000003000075a7 */ /* 0x0022a400080011ff */
[----:B--2---:R-:W-:Y:S05]  /*a410*/  @!P0 NANOSLEEP.SYNCS 0x989680 ;  /* 0x009896800000895d */ /* 0x004fea0003900000 */
[----:B------:R-:W2:Y:S02]  /*a420*/  @!P0 SYNCS.PHASECHK.TRANS64 P0, [R0+URZ], R3 ;  /* 0x00000003000085a7 */ /* 0x000ea400080010ff */
[----:B--2---:R-:W-:Y:S05]  /*a430*/  @!P0 BRA `(.L_x_158) ;  /* 0xfffffffc00f08947 */ /* 0x004fea000383ffff */
[----:B------:R-:W-:Y:S05]  /*a440*/  BRA `(.L_x_159) ;  /* 0xffffff8800607947 */ /* 0x000fea000383ffff */
.L_x_48:
[----:B------:R-:W-:-:S07]  /*a450*/  MOV R0, UR5 ;  /* 0x0000000500007c02 */ /* 0x000fce0008000f00 */
.L_x_160:
[----:B-1----:R1:W2:Y:S02]  /*a460*/  SYNCS.PHASECHK.TRANS64.TRYWAIT P0, [R0+URZ], R3 ;  /* 0x00000003000075a7 */ /* 0x0022a400080011ff */
[----:B--2---:R-:W-:Y:S05]  /*a470*/  @!P0 NANOSLEEP.SYNCS 0x989680 ;  /* 0x009896800000895d */ /* 0x004fea0003900000 */
[----:B------:R-:W2:Y:S02]  /*a480*/  @!P0 SYNCS.PHASECHK.TRANS64 P0, [R0+URZ], R3 ;  /* 0x00000003000085a7 */ /* 0x000ea400080010ff */
[----:B--2---:R-:W-:Y:S05]  /*a490*/  @!P0 BRA `(.L_x_160) ;  /* 0xfffffffc00f08947 */ /* 0x004fea000383ffff */
[----:B------:R-:W-:Y:S05]  /*a4a0*/  BRA `(.L_x_161) ;  /* 0xffffff88006c7947 */ /* 0x000fea000383ffff */
.L_x_49:
[----:B------:R-:W-:-:S07]  /*a4b0*/  MOV R0, UR5 ;  /* 0x0000000500007c02 */ /* 0x000fce0008000f00 */
.L_x_162:
[----:B-1----:R1:W2:Y:S02]  /*a4c0*/  SYNCS.PHASECHK.TRANS64.TRYWAIT P0, [R0+URZ], R3 ;  /* 0x00000003000075a7 */ /* 0x0022a400080011ff */
[----:B--2---:R-:W-:Y:S05]  /*a4d0*/  @!P0 NANOSLEEP.SYNCS 0x989680 ;  /* 0x009896800000895d */ /* 0x004fea0003900000 */
[----:B------:R-:W2:Y:S02]  /*a4e0*/  @!P0 SYNCS.PHASECHK.TRANS64 P0, [R0+URZ], R3 ;  /* 0x00000003000085a7 */ /* 0x000ea400080010ff */
[----:B--2---:R-:W-:Y:S05]  /*a4f0*/  @!P0 BRA `(.L_x_162) ;  /* 0xfffffffc00f08947 */ /* 0x004fea000383ffff */
[----:B------:R-:W-:Y:S05]  /*a500*/  BRA `(.L_x_163) ;  /* 0xffffff8800787947 */ /* 0x000fea000383ffff */
.L_x_50:
[----:B------:R-:W-:-:S07]  /*a510*/  MOV R0, UR5 ;  /* 0x0000000500007c02 */ /* 0x000fce0008000f00 */
.L_x_164:
[----:B-1----:R1:W2:Y:S02]  /*a520*/  SYNCS.PHASECHK.TRANS64.TRYWAIT P0, [R0+URZ], R3 ;  /* 0x00000003000075a7 */ /* 0x0022a400080011ff */
[----:B--2---:R-:W-:Y:S05]  /*a530*/  @!P0 NANOSLEEP.SYNCS 0x989680 ;  /* 0x009896800000895d */ /* 0x004fea0003900000 */
[----:B------:R-:W2:Y:S02]  /*a540*/  @!P0 SYNCS.PHASECHK.TRANS64 P0, [R0+URZ], R3 ;  /* 0x00000003000085a7 */ /* 0x000ea400080010ff */
[----:B--2---:R-:W-:Y:S05]  /*a550*/  @!P0 BRA `(.L_x_164) ;  /* 0xfffffffc00f08947 */ /* 0x004fea000383ffff */
[----:B------:R-:W-:Y:S05]  /*a560*/  BRA `(.L_x_165) ;  /* 0xffffff8800847947 */ /* 0x000fea000383ffff */
.L_x_51:
[----:B------:R-:W-:-:S07]  /*a570*/  MOV R0, UR5 ;  /* 0x0000000500007c02 */ /* 0x000fce0008000f00 */
.L_x_166:
[----:B-1----:R1:W2:Y:S02]  /*a580*/  SYNCS.PHASECHK.TRANS64.TRYWAIT P0, [R0+URZ], R3 ;  /* 0x00000003000075a7 */ /* 0x0022a400080011ff */
[----:B--2---:R-:W-:Y:S05]  /*a590*/  @!P0 NANOSLEEP.SYNCS 0x989680 ;  /* 0x009896800000895d */ /* 0x004fea0003900000 */
[----:B------:R-:W2:Y:S02]  /*a5a0*/  @!P0 SYNCS.PHASECHK.TRANS64 P0, [R0+URZ], R3 ;  /* 0x00000003000085a7 */ /* 0x000ea400080010ff */
[----:B--2---:R-:W-:Y:S05]  /*a5b0*/  @!P0 BRA `(.L_x_166) ;  /* 0xfffffffc00f08947 */ /* 0x004fea000383ffff */
[----:B------:R-:W-:Y:S05]  /*a5c0*/  BRA `(.L_x_167) ;  /* 0xffffff8800907947 */ /* 0x000fea000383ffff */
.L_x_52:
[----:B------:R-:W-:-:S07]  /*a5d0*/  MOV R0, UR5 ;  /* 0x0000000500007c02 */ /* 0x000fce0008000f00 */
.L_x_168:
[----:B-1----:R1:W2:Y:S02]  /*a5e0*/  SYNCS.PHASECHK.TRANS64.TRYWAIT P0, [R0+URZ], R3 ;  /* 0x00000003000075a7 */ /* 0x0022a400080011ff */
[----:B--2---:R-:W-:Y:S05]  /*a5f0*/  @!P0 NANOSLEEP.SYNCS 0x989680 ;  /* 0x009896800000895d */ /* 0x004fea0003900000 */
[----:B------:R-:W2:Y:S02]  /*a600*/  @!P0 SYNCS.PHASECHK.TRANS64 P0, [R0+URZ], R3 ;  /* 0x00000003000085a7 */ /* 0x000ea400080010ff */
[----:B--2---:R-:W-:Y:S05]  /*a610*/  @!P0 BRA `(.L_x_168) ;  /* 0xfffffffc00f08947 */ /* 0x004fea000383ffff */
[----:B------:R-:W-:Y:S05]  /*a620*/  BRA `(.L_x_169) ;  /* 0xffffff88009c7947 */ /* 0x000fea000383ffff */
.L_x_55:
[----:B-1----:R1:W2:Y:S02]  /*a630*/  SYNCS.PHASECHK.TRANS64.TRYWAIT P0, [R2+URZ+0x100], R5 ;  /* 0x00010005020075a7 */ /* 0x0022a400080011ff */
[----:B--2---:R-:W-:Y:S05]  /*a640*/  @!P0 NANOSLEEP.SYNCS 0x989680 ;  /* 0x009896800000895d */ /* 0x004fea0003900000 */
[----:B------:R-:W2:Y:S02]  /*a650*/  @!P0 SYNCS.PHASECHK.TRANS64 P0, [R2+URZ+0x100], R5 ;  /* 0x00010005020085a7 */ /* 0x000ea400080010ff */
[----:B--2---:R-:W-:Y:S05]  /*a660*/  @!P0 BRA `(.L_x_55) ;  /* 0xfffffffc00f08947 */ /* 0x004fea000383ffff */
[----:B------:R-:W-:Y:S05]  /*a670*/  BRA `(.L_x_170) ;  /* 0xffffff8800f87947 */ /* 0x000fea000383ffff */
.L_x_56:
[----:B------:R-:W-:-:S07]  /*a680*/  MOV R2, UR4 ;  /* 0x0000000400027c02 */ /* 0x000fce0008000f00 */
.L_x_171:
[----:B-1----:R1:W2:Y:S02]  /*a690*/  SYNCS.PHASECHK.TRANS64.TRYWAIT P0, [R2+URZ+0xd0], R5 ;  /* 0x0000d005020075a7 */ /* 0x0022a400080011ff */
[----:B--2---:R-:W-:Y:S05]  /*a6a0*/  @!P0 NANOSLEEP.SYNCS 0x989680 ;  /* 0x009896800000895d */ /* 0x004fea0003900000 */
[----:B------:R-:W2:Y:S02]  /*a6b0*/  @!P0 SYNCS.PHASECHK.TRANS64 P0, [R2+URZ+0xd0], R5 ;  /* 0x0000d005020085a7 */ /* 0x000ea400080010ff */
[----:B--2---:R-:W-:Y:S05]  /*a6c0*/  @!P0 BRA `(.L_x_171) ;  /* 0xfffffffc00f08947 */ /* 0x004fea000383ffff */
[----:B------:R-:W-:Y:S05]  /*a6d0*/  BRA `(.L_x_172) ;  /* 0xffffff8c00087947 */ /* 0x000fea000383ffff */
.L_x_57:
[----:B-1----:R1:W2:Y:S02]  /*a6e0*/  SYNCS.PHASECHK.TRANS64.TRYWAIT P1, [R2+URZ+0xc0], R5 ;  /* 0x0000c005020075a7 */ /* 0x0022a400080211ff */
[----:B--2---:R-:W-:Y:S05]  /*a6f0*/  @!P1 NANOSLEEP.SYNCS 0x989680 ;  /* 0x009896800000995d */ /* 0x004fea0003900000 */
[----:B------:R-:W2:Y:S02]  /*a700*/  @!P1 SYNCS.PHASECHK.TRANS64 P1, [R2+URZ+0xc0], R5 ;  /* 0x0000c005020095a7 */ /* 0x000ea400080210ff */
[----:B--2---:R-:W-:Y:S05]  /*a710*/  @!P1 BRA `(.L_x_57) ;  /* 0xfffffffc00f09947 */ /* 0x004fea000383ffff */
[----:B------:R-:W-:Y:S05]  /*a720*/  BRA `(.L_x_173) ;  /* 0xffffff8c00387947 */ /* 0x000fea000383ffff */
.L_x_60:
[----:B------:R-:W-:-:S07]  /*a730*/  MOV R0, UR4 ;  /* 0x0000000400007c02 */ /* 0x000fce0008000f00 */
.L_x_174:
[----:B-1----:R1:W2:Y:S02]  /*a740*/  SYNCS.PHASECHK.TRANS64.TRYWAIT P0, [R0+URZ+0xd0], R3 ;  /* 0x0000d003000075a7 */ /* 0x0022a400080011ff */
[----:B--2---:R-:W-:Y:S05]  /*a750*/  @!P0 NANOSLEEP.SYNCS 0x989680 ;  /* 0x009896800000895d */ /* 0x004fea0003900000 */
[----:B------:R-:W2:Y:S02]  /*a760*/  @!P0 SYNCS.PHASECHK.TRANS64 P0, [R0+URZ+0xd0], R3 ;  /* 0x0000d003000085a7 */ /* 0x000ea400080010ff */
[----:B--2---:R-:W-:Y:S05]  /*a770*/  @!P0 BRA `(.L_x_174) ;  /* 0xfffffffc00f08947 */ /* 0x004fea000383ffff */
[----:B------:R-:W-:Y:S05]  /*a780*/  BRA `(.L_x_59) ;  /* 0xffffff8c008c7947 */ /* 0x000fea000383ffff */
.L_x_69:
[----:B-1----:R-:W-:-:S04]  /*a790*/  MOV R0, UR5 ;  /* 0x0000000500007c02 */ /* 0x002fc80008000f00 */
[----:B------:R1:W2:Y:S03]  /*a7a0*/  SYNCS.PHASECHK.TRANS64.TRYWAIT P0, [R0+URZ+0x8], R7 ;  /* 0x00000807000075a7 */ /* 0x0002a600080011ff */
[----:B--2---:R-:W-:Y:S05]  /*a7b0*/  @!P0 NANOSLEEP.SYNCS 0x989680 ;  /* 0x009896800000895d */ /* 0x004fea0003900000 */
[----:B------:R-:W2:Y:S02]  /*a7c0*/  @!P0 SYNCS.PHASECHK.TRANS64 P0, [R0+URZ+0x8], R7 ;  /* 0x00000807000085a7 */ /* 0x000ea400080010ff */
[----:B--2---:R-:W-:Y:S05]  /*a7d0*/  @!P0 BRA `(.L_x_69) ;  /* 0xfffffffc00ec8947 */ /* 0x004fea000383ffff */
[----:B------:R-:W-:Y:S05]  /*a7e0*/  BRA `(.L_x_68) ;  /* 0xffffff9000407947 */ /* 0x000fea000383ffff */
.L_x_71:
[----:B------:R-:W-:Y:S01]  /*a7f0*/  BSSY B0, `(.L_x_175) ;  /* 0x0000006000007945 */ /* 0x000fe20003800000 */
[----:B------:R-:W-:-:S07]  /*a800*/  MOV R15, 0xffffffff ;  /* 0xffffffff000f7802 */ /* 0x000fce0000000f00 */
[----:B-1---5:R-:W-:Y:S05]  /*a810*/  WARPSYNC.COLLECTIVE R15, `(.L_x_176) ;  /* 0x000000000f0c7348 */ /* 0x022fea0003c00000 */
[----:B------:R-:W-:Y:S02]  /*a820*/  ELECT P6, UR79, PT ;  /* 0x00000000004f782f */ /* 0x000fe400038c0000 */
[----:B------:R-:W-:Y:S01]  /*a830*/  MOV R14, UR79 ;  /* 0x0000004f000e7c02 */ /* 0x000fe20008000f00 */
[----:B-1---5:R-:W-:Y:S10]  /*a840*/  ENDCOLLECTIVE ;  /* 0x000000000000791b */ /* 0x022ff40003800000 */
.L_x_176:
[----:B------:R-:W-:Y:S05]  /*a850*/  BSYNC B0 ;  /* 0x0000000000007941 */ /* 0x000fea0003800000 */
.L_x_175:
[----:B------:R-:W-:Y:S01]  /*a860*/  PLOP3.LUT P0, PT, P6, PT, PT, 0x80, 0x8 ;  /* 0x000000000008781c */ /* 0x000fe2000370f070 */
[----:B------:R-:W-:-:S12]  /*a870*/  BRA `(.L_x_177) ;  /* 0xffffff90006c7947 */ /* 0x000fd8000383ffff */
.L_x_73:
[----:B-1----:R-:W-:-:S04]  /*a880*/  MOV R0, UR5 ;  /* 0x0000000500007c02 */ /* 0x002fc80008000f00 */
[----:B------:R1:W2:Y:S03]  /*a890*/  SYNCS.PHASECHK.TRANS64.TRYWAIT P0, [R0+URZ+0x8], R5 ;  /* 0x00000805000075a7 */ /* 0x0002a600080011ff */
[----:B--2---:R-:W-:Y:S05]  /*a8a0*/  @!P0 NANOSLEEP.SYNCS 0x989680 ;  /* 0x009896800000895d */ /* 0x004fea0003900000 */
[----:B------:R-:W2:Y:S02]  /*a8b0*/  @!P0 SYNCS.PHASECHK.TRANS64 P0, [R0+URZ+0x8], R5 ;  /* 0x00000805000085a7 */ /* 0x000ea400080010ff */
[----:B--2---:R-:W-:Y:S05]  /*a8c0*/  @!P0 BRA `(.L_x_73) ;  /* 0xfffffffc00ec8947 */ /* 0x004fea000383ffff */
[----:B------:R-:W-:Y:S05]  /*a8d0*/  BRA `(.L_x_72) ;  /* 0xffffff9000707947 */ /* 0x000fea000383ffff */
.L_x_74:
[----:B-1----:R1:W2:Y:S02]  /*a8e0*/  SYNCS.PHASECHK.TRANS64.TRYWAIT P0, [R0+URZ+0xc0], R5 ;  /* 0x0000c005000075a7 */ /* 0x0022a400080011ff */
[----:B--2---:R-:W-:Y:S05]  /*a8f0*/  @!P0 NANOSLEEP.SYNCS 0x989680 ;  /* 0x009896800000895d */ /* 0x004fea0003900000 */
[----:B------:R-:W2:Y:S02]  /*a900*/  @!P0 SYNCS.PHASECHK.TRANS64 P0, [R0+URZ+0xc0], R5 ;  /* 0x0000c005000085a7 */ /* 0x000ea400080010ff */
[----:B--2---:R-:W-:Y:S05]  /*a910*/  @!P0 BRA `(.L_x_74) ;  /* 0xfffffffc00f08947 */ /* 0x004fea000383ffff */
[----:B------:R-:W-:Y:S05]  /*a920*/  BRA `(.L_x_178) ;  /* 0xffffff9400fc7947 */ /* 0x000fea000383ffff */
.L_x_76:
[----:B------:R-:W-:-:S07]  /*a930*/  MOV R0, UR58 ;  /* 0x0000003a00007c02 */ /* 0x000fce0008000f00 */
.L_x_179:
[----:B-1----:R1:W2:Y:S02]  /*a940*/  SYNCS.PHASECHK.TRANS64.TRYWAIT P0, [R0+URZ+0xf0], R5 ;  /* 0x0000f005000075a7 */ /* 0x0022a400080011ff */
[----:B--2---:R-:W-:Y:S05]  /*a950*/  @!P0 NANOSLEEP.SYNCS 0x989680 ;  /* 0x009896800000895d */ /* 0x004fea0003900000 */
[----:B------:R-:W2:Y:S02]  /*a960*/  @!P0 SYNCS.PHASECHK.TRANS64 P0, [R0+URZ+0xf0], R5 ;  /* 0x0000f005000085a7 */ /* 0x000ea400080010ff */
[----:B--2---:R-:W-:Y:S05]  /*a970*/  @!P0 BRA `(.L_x_179) ;  /* 0xfffffffc00f08947 */ /* 0x004fea000383ffff */
[----:B------:R-:W-:Y:S05]  /*a980*/  BRA `(.L_x_180) ;  /* 0xffffff9800487947 */ /* 0x000fea000383ffff */
.L_x_79:
[----:B------:R-:W-:Y:S07]  /*a990*/  MOV R0, UR7 ;  /* 0x0000000700007c02 */ /* 0x000fee0008000f00 */
.L_x_181:
[----:B-1----:R1:W2:Y:S02]  /*a9a0*/  SYNCS.PHASECHK.TRANS64.TRYWAIT P0, [R0+URZ], R5 ;  /* 0x00000005000075a7 */ /* 0x0022a400080011ff */
[----:B--2---:R-:W-:Y:S05]  /*a9b0*/  @!P0 NANOSLEEP.SYNCS 0x989680 ;  /* 0x009896800000895d */ /* 0x004fea0003900000 */
[----:B------:R-:W2:Y:S02]  /*a9c0*/  @!P0 SYNCS.PHASECHK.TRANS64 P0, [R0+URZ], R5 ;  /* 0x00000005000085a7 */ /* 0x000ea400080010ff */
[----:B--2---:R-:W-:Y:S05]  /*a9d0*/  @!P0 BRA `(.L_x_181) ;  /* 0xfffffffc00f08947 */ /* 0x004fea000383ffff */
[----:B------:R-:W-:Y:S05]  /*a9e0*/  BRA `(.L_x_78) ;  /* 0xffffff98005c7947 */ /* 0x000fea000383ffff */
.L_x_83:
[----:B-1----:R-:W-:-:S07]  /*a9f0*/  MOV R0, UR4 ;  /* 0x0000000400007c02 */ /* 0x002fce0008000f00 */
.L_x_182:
[----:B-1----:R1:W2:Y:S02]  /*aa00*/  SYNCS.PHASECHK.TRANS64.TRYWAIT P0, [R0+URZ], R3 ;  /* 0x00000003000075a7 */ /* 0x0022a400080011ff */
[----:B--2---:R-:W-:Y:S05]  /*aa10*/  @!P0 NANOSLEEP.SYNCS 0x989680 ;  /* 0x009896800000895d */ /* 0x004fea0003900000 */
[----:B------:R-:W2:Y:S02]  /*aa20*/  @!P0 SYNCS.PHASECHK.TRANS64 P0, [R0+URZ], R3 ;  /* 0x00000003000085a7 */ /* 0x000ea400080010ff */
[----:B--2---:R-:W-:Y:S05]  /*aa30*/  @!P0 BRA `(.L_x_182) ;  /* 0xfffffffc00f08947 */ /* 0x004fea000383ffff */
[----:B------:R-:W-:Y:S05]  /*aa40*/  BRA `(.L_x_183) ;  /* 0xffffff9c00847947 */ /* 0x000fea000383ffff */
.L_x_86:
[----:B------:R-:W-:-:S07]  /*aa50*/  MOV R0, UR34 ;  /* 0x0000002200007c02 */ /* 0x000fce0008000f00 */
.L_x_184:
[----:B-1----:R1:W2:Y:S02]  /*aa60*/  SYNCS.PHASECHK.TRANS64.TRYWAIT P1, [R0+URZ+0x120], R3 ;  /* 0x00012003000075a7 */ /* 0x0022a400080211ff */
[----:B--2---:R-:W-:Y:S05]  /*aa70*/  @!P1 NANOSLEEP.SYNCS 0x989680 ;  /* 0x009896800000995d */ /* 0x004fea0003900000 */
[----:B------:R-:W2:Y:S02]  /*aa80*/  @!P1 SYNCS.PHASECHK.TRANS64 P1, [R0+URZ+0x120], R3 ;  /* 0x00012003000095a7 */ /* 0x000ea400080210ff */
[----:B--2---:R-:W-:Y:S05]  /*aa90*/  @!P1 BRA `(.L_x_184) ;  /* 0xfffffffc00f09947 */ /* 0x004fea000383ffff */
[----:B------:R-:W-:Y:S05]  /*aaa0*/  BRA `(.L_x_185) ;  /* 0xffffff9c00d07947 */ /* 0x000fea000383ffff */
.L_x_91:
[----:B--2---:R2:W3:Y:S02]  /*aab0*/  SYNCS.PHASECHK.TRANS64.TRYWAIT P0, [R12+URZ+0xc0], R9 ;  /* 0x0000c0090c0075a7 */ /* 0x0044e400080011ff */
[----:B---3--:R-:W-:Y:S05]  /*aac0*/  @!P0 NANOSLEEP.SYNCS 0x989680 ;  /* 0x009896800000895d */ /* 0x008fea0003900000 */
[----:B------:R-:W3:Y:S02]  /*aad0*/  @!P0 SYNCS.PHASECHK.TRANS64 P0, [R12+URZ+0xc0], R9 ;  /* 0x0000c0090c0085a7 */ /* 0x000ee400080010ff */
[----:B---3--:R-:W-:Y:S05]  /*aae0*/  @!P0 BRA `(.L_x_91) ;  /* 0xfffffffc00f08947 */ /* 0x008fea000383ffff */
[----:B------:R-:W-:Y:S05]  /*aaf0*/  BRA `(.L_x_186) ;  /* 0xffffffa000f87947 */ /* 0x000fea000383ffff */
.L_x_94:
[----:B------:R-:W-:Y:S07]  /*ab00*/  MOV R0, UR21 ;  /* 0x0000001500007c02 */ /* 0x000fee0008000f00 */
.L_x_187:
[----:B--2---:R2:W3:Y:S02]  /*ab10*/  SYNCS.PHASECHK.TRANS64.TRYWAIT P2, [R0+URZ+0xb8], R11 ;  /* 0x0000b80b000075a7 */ /* 0x0044e400080411ff */
[----:B---3--:R-:W-:Y:S05]  /*ab20*/  @!P2 NANOSLEEP.SYNCS 0x989680 ;  /* 0x009896800000a95d */ /* 0x008fea0003900000 */
[----:B------:R-:W3:Y:S02]  /*ab30*/  @!P2 SYNCS.PHASECHK.TRANS64 P2, [R0+URZ+0xb8], R11 ;  /* 0x0000b80b0000a5a7 */ /* 0x000ee400080410ff */
[----:B---3--:R-:W-:Y:S05]  /*ab40*/  @!P2 BRA `(.L_x_187) ;  /* 0xfffffffc00f0a947 */ /* 0x008fea000383ffff */
[----:B------:R-:W-:Y:S05]  /*ab50*/  BRA `(.L_x_93) ;  /* 0xffffffa800607947 */ /* 0x000fea000383ffff */
.L_x_97:
[----:B--2---:R-:W-:Y:S07]  /*ab60*/  MOV R0, UR21 ;  /* 0x0000001500007c02 */ /* 0x004fee0008000f00 */
.L_x_188:
[----:B--2---:R2:W3:Y:S02]  /*ab70*/  SYNCS.PHASECHK.TRANS64.TRYWAIT P0, [R0+URZ+0x90], R9 ;  /* 0x00009009000075a7 */ /* 0x0044e400080011ff */
[----:B---3--:R-:W-:Y:S05]  /*ab80*/  @!P0 NANOSLEEP.SYNCS 0x989680 ;  /* 0x009896800000895d */ /* 0x008fea0003900000 */
[----:B------:R-:W3:Y:S02]  /*ab90*/  @!P0 SYNCS.PHASECHK.TRANS64 P0, [R0+URZ+0x90], R9 ;  /* 0x00009009000085a7 */ /* 0x000ee400080010ff */
[----:B---3--:R-:W-:Y:S05]  /*aba0*/  @!P0 BRA `(.L_x_188) ;  /* 0xfffffffc00f08947 */ /* 0x008fea000383ffff */
[----:B------:R-:W-:Y:S05]  /*abb0*/  BRA `(.L_x_189) ;  /* 0xffffffa800bc7947 */ /* 0x000fea000383ffff */
.L_x_98:
[----:B------:R-:W-:Y:S07]  /*abc0*/  MOV R0, UR21 ;  /* 0x0000001500007c02 */ /* 0x000fee0008000f00 */
.L_x_190:
[----:B--2---:R2:W3:Y:S02]  /*abd0*/  SYNCS.PHASECHK.TRANS64.TRYWAIT P0, [R0+URZ+0x98], R9 ;  /* 0x00009809000075a7 */ /* 0x0044e400080011ff */
[----:B---3--:R-:W-:Y:S05]  /*abe0*/  @!P0 NANOSLEEP.SYNCS 0x989680 ;  /* 0x009896800000895d */ /* 0x008fea0003900000 */
[----:B------:R-:W3:Y:S02]  /*abf0*/  @!P0 SYNCS.PHASECHK.TRANS64 P0, [R0+URZ+0x98], R9 ;  /* 0x00009809000085a7 */ /* 0x000ee400080010ff */
[----:B---3--:R-:W-:Y:S05]  /*ac00*/  @!P0 BRA `(.L_x_190) ;  /* 0xfffffffc00f08947 */ /* 0x008fea000383ffff */
[----:B------:R-:W-:Y:S05]  /*ac10*/  BRA `(.L_x_191) ;  /* 0xffffffa800f87947 */ /* 0x000fea000383ffff */
.L_x_99:
[----:B------:R-:W-:Y:S07]  /*ac20*/  MOV R0, UR21 ;  /* 0x0000001500007c02 */ /* 0x000fee0008000f00 */
.L_x_192:
[----:B--2---:R2:W3:Y:S02]  /*ac30*/  SYNCS.PHASECHK.TRANS64.TRYWAIT P0, [R0+URZ+0xa0], R9 ;  /* 0x0000a009000075a7 */ /* 0x0044e400080011ff */
[----:B---3--:R-:W-:Y:S05]  /*ac40*/  @!P0 NANOSLEEP.SYNCS 0x989680 ;  /* 0x009896800000895d */ /* 0x008fea0003900000 */
[----:B------:R-:W3:Y:S02]  /*ac50*/  @!P0 SYNCS.PHASECHK.TRANS64 P0, [R0+URZ+0xa0], R9 ;  /* 0x0000a009000085a7 */ /* 0x000ee400080010ff */
[----:B---3--:R-:W-:Y:S05]  /*ac60*/  @!P0 BRA `(.L_x_192) ;  /* 0xfffffffc00f08947 */ /* 0x008fea000383ffff */
[----:B------:R-:W-:Y:S05]  /*ac70*/  BRA `(.L_x_193) ;  /* 0xffffffac00407947 */ /* 0x000fea000383ffff */
.L_x_100:
[----:B------:R-:W-:Y:S07]  /*ac80*/  MOV R0, UR21 ;  /* 0x0000001500007c02 */ /* 0x000fee0008000f00 */
.L_x_194:
[----:B--2---:R2:W3:Y:S02]  /*ac90*/  SYNCS.PHASECHK.TRANS64.TRYWAIT P0, [R0+URZ+0xa8], R9 ;  /* 0x0000a809000075a7 */ /* 0x0044e400080011ff */
[----:B---3--:R-:W-:Y:S05]  /*aca0*/  @!P0 NANOSLEEP.SYNCS 0x989680 ;  /* 0x009896800000895d */ /* 0x008fea0003900000 */
[----:B------:R-:W3:Y:S02]  /*acb0*/  @!P0 SYNCS.PHASECHK.TRANS64 P0, [R0+URZ+0xa8], R9 ;  /* 0x0000a809000085a7 */ /* 0x000ee400080010ff */
[----:B---3--:R-:W-:Y:S05]  /*acc0*/  @!P0 BRA `(.L_x_194) ;  /* 0xfffffffc00f08947 */ /* 0x008fea000383ffff */
[----:B------:R-:W-:Y:S05]  /*acd0*/  BRA `(.L_x_195) ;  /* 0xffffffac00847947 */ /* 0x000fea000383ffff */
.L_x_102:
[----:B------:R-:W-:-:S07]  /*ace0*/  MOV R0, UR21 ;  /* 0x0000001500007c02 */ /* 0x000fce0008000f00 */
.L_x_196:
[----:B--2---:R2:W4:Y:S02]  /*acf0*/  SYNCS.PHASECHK.TRANS64.TRYWAIT P0, [R0+URZ+0x90], R3 ;  /* 0x00009003000075a7 */ /* 0x00452400080011ff */
[----:B----4-:R-:W-:Y:S05]  /*ad00*/  @!P0 NANOSLEEP.SYNCS 0x989680 ;  /* 0x009896800000895d */ /* 0x010fea0003900000 */
[----:B------:R-:W4:Y:S02]  /*ad10*/  @!P0 SYNCS.PHASECHK.TRANS64 P0, [R0+URZ+0x90], R3 ;  /* 0x00009003000085a7 */ /* 0x000f2400080010ff */
[----:B----4-:R-:W-:Y:S05]  /*ad20*/  @!P0 BRA `(.L_x_196) ;  /* 0xfffffffc00f08947 */ /* 0x010fea000383ffff */
[----:B------:R-:W-:Y:S05]  /*ad30*/  BRA `(.L_x_197) ;  /* 0xffffffac00f87947 */ /* 0x000fea000383ffff */
.L_x_103:
[----:B--2---:R-:W-:-:S07]  /*ad40*/  MOV R0, UR21 ;  /* 0x0000001500007c02 */ /* 0x004fce0008000f00 */
.L_x_198:
[----:B--2---:R2:W4:Y:S02]  /*ad50*/  SYNCS.PHASECHK.TRANS64.TRYWAIT P0, [R0+URZ+0x98], R3 ;  /* 0x00009803000075a7 */ /* 0x00452400080011ff */
[----:B----4-:R-:W-:Y:S05]  /*ad60*/  @!P0 NANOSLEEP.SYNCS 0x989680 ;  /* 0x009896800000895d */ /* 0x010fea0003900000 */
[----:B------:R-:W4:Y:S02]  /*ad70*/  @!P0 SYNCS.PHASECHK.TRANS64 P0, [R0+URZ+0x98], R3 ;  /* 0x00009803000085a7 */ /* 0x000f2400080010ff */
[----:B----4-:R-:W-:Y:S05]  /*ad80*/  @!P0 BRA `(.L_x_198) ;  /* 0xfffffffc00f08947 */ /* 0x010fea000383ffff */
[----:B------:R-:W-:Y:S05]  /*ad90*/  BRA `(.L_x_199) ;  /* 0xffffffac00e87947 */ /* 0x000fea000383ffff */
.L_x_104:
[----:B--2---:R-:W-:-:S07]  /*ada0*/  MOV R0, UR21 ;  /* 0x0000001500007c02 */ /* 0x004fce0008000f00 */
.L_x_200:
[----:B--2---:R2:W4:Y:S02]  /*adb0*/  SYNCS.PHASECHK.TRANS64.TRYWAIT P0, [R0+URZ+0xa0], R3 ;  /* 0x0000a003000075a7 */ /* 0x00452400080011ff */
[----:B----4-:R-:W-:Y:S05]  /*adc0*/  @!P0 NANOSLEEP.SYNCS 0x989680 ;  /* 0x009896800000895d */ /* 0x010fea0003900000 */
[----:B------:R-:W4:Y:S02]  /*add0*/  @!P0 SYNCS.PHASECHK.TRANS64 P0, [R0+URZ+0xa0], R3 ;  /* 0x0000a003000085a7 */ /* 0x000f2400080010ff */
[----:B----4-:R-:W-:Y:S05]  /*ade0*/  @!P0 BRA `(.L_x_200) ;  /* 0xfffffffc00f08947 */ /* 0x010fea000383ffff */
[----:B------:R-:W-:Y:S05]  /*adf0*/  BRA `(.L_x_201) ;  /* 0xffffffac00d87947 */ /* 0x000fea000383ffff */
.L_x_106:
[----:B-1----:R1:W2:Y:S02]  /*ae00*/  SYNCS.PHASECHK.TRANS64.TRYWAIT P0, [R3+URZ+0xc0], R0 ;  /* 0x0000c000030075a7 */ /* 0x0022a400080011ff */
[----:B--2---:R-:W-:Y:S05]  /*ae10*/  @!P0 NANOSLEEP.SYNCS 0x989680 ;  /* 0x009896800000895d */ /* 0x004fea0003900000 */
[----:B------:R-:W2:Y:S02]  /*ae20*/  @!P0 SYNCS.PHASECHK.TRANS64 P0, [R3+URZ+0xc0], R0 ;  /* 0x0000c000030085a7 */ /* 0x000ea400080010ff */
[----:B--2---:R-:W-:Y:S05]  /*ae30*/  @!P0 BRA `(.L_x_106) ;  /* 0xfffffffc00f08947 */ /* 0x004fea000383ffff */
[----:B------:R-:W-:Y:S05]  /*ae40*/  BRA `(.L_x_202) ;  /* 0xffffffb000987947 */ /* 0x000fea000383ffff */
.L_x_117:
[----:B-1----:R-:W-:Y:S04]  /*ae50*/  MOV R2, UR44 ;  /* 0x0000002c00027c02 */ /* 0x002fe80008000f00 */
[----:B------:R1:W2:Y:S03]  /*ae60*/  SYNCS.PHASECHK.TRANS64.TRYWAIT P1, [R2+URZ+0x70], R3 ;  /* 0x00007003020075a7 */ /* 0x0002a600080211ff */
[----:B--2---:R-:W-:Y:S05]  /*ae70*/  @!P1 NANOSLEEP.SYNCS 0x989680 ;  /* 0x009896800000995d */ /* 0x004fea0003900000 */
[----:B------:R-:W2:Y:S02]  /*ae80*/  @!P1 SYNCS.PHASECHK.TRANS64 P1, [R2+URZ+0x70], R3 ;  /* 0x00007003020095a7 */ /* 0x000ea400080210ff */
[----:B--2---:R-:W-:Y:S05]  /*ae90*/  @!P1 BRA `(.L_x_117) ;  /* 0xfffffffc00ec9947 */ /* 0x004fea000383ffff */
[----:B------:R-:W-:Y:S05]  /*aea0*/  BRA `(.L_x_116) ;  /* 0xffffffc000087947 */ /* 0x000fea000383ffff */
.L_x_119:
[----:B-1----:R1:W4:Y:S02]  /*aeb0*/  SYNCS.PHASECHK.TRANS64.TRYWAIT P0, [R99+URZ+0xe0], R0 ;  /* 0x0000e000630075a7 */ /* 0x00232400080011ff */
[----:B----4-:R-:W-:Y:S05]  /*aec0*/  @!P0 NANOSLEEP.SYNCS 0x989680 ;  /* 0x009896800000895d */ /* 0x010fea0003900000 */
[----:B------:R-:W4:Y:S02]  /*aed0*/  @!P0 SYNCS.PHASECHK.TRANS64 P0, [R99+URZ+0xe0], R0 ;  /* 0x0000e000630085a7 */ /* 0x000f2400080010ff */
[----:B----4-:R-:W-:Y:S05]  /*aee0*/  @!P0 BRA `(.L_x_119) ;  /* 0xfffffffc00f08947 */ /* 0x010fea000383ffff */
[----:B------:R-:W-:Y:S05]  /*aef0*/  BRA `(.L_x_118) ;  /* 0xffffffc000307947 */ /* 0x000fea000383ffff */
.L_x_128:
[----:B---3--:R3:W4:Y:S02]  /*af00*/  SYNCS.PHASECHK.TRANS64.TRYWAIT P0, [R3+URZ+0x70], R0 ;  /* 0x00007000030075a7 */ /* 0x00872400080011ff */
[----:B----4-:R-:W-:Y:S05]  /*af10*/  @!P0 NANOSLEEP.SYNCS 0x989680 ;  /* 0x009896800000895d */ /* 0x010fea0003900000 */
[----:B------:R-:W4:Y:S02]  /*af20*/  @!P0 SYNCS.PHASECHK.TRANS64 P0, [R3+URZ+0x70], R0 ;  /* 0x00007000030085a7 */ /* 0x000f2400080010ff */
[----:B----4-:R-:W-:Y:S05]  /*af30*/  @!P0 BRA `(.L_x_128) ;  /* 0xfffffffc00f08947 */ /* 0x010fea000383ffff */
[----:B------:R-:W-:Y:S05]  /*af40*/  BRA `(.L_x_127) ;  /* 0xffffffcc000c7947 */ /* 0x000fea000383ffff */
.L_x_136:
[----:B---3--:R3:W4:Y:S02]  /*af50*/  SYNCS.PHASECHK.TRANS64.TRYWAIT P0, [R62+URZ+0x70], R5 ;  /* 0x000070053e0075a7 */ /* 0x00872400080011ff */
[----:B----4-:R-:W-:Y:S05]  /*af60*/  @!P0 NANOSLEEP.SYNCS 0x989680 ;  /* 0x009896800000895d */ /* 0x010fea0003900000 */
[----:B------:R-:W4:Y:S02]  /*af70*/  @!P0 SYNCS.PHASECHK.TRANS64 P0, [R62+URZ+0x70], R5 ;  /* 0x000070053e0085a7 */ /* 0x000f2400080010ff */
[----:B----4-:R-:W-:Y:S05]  /*af80*/  @!P0 BRA `(.L_x_136) ;  /* 0xfffffffc00f08947 */ /* 0x010fea000383ffff */
[----:B------:R-:W-:Y:S05]  /*af90*/  BRA `(.L_x_135) ;  /* 0xffffffd800107947 */ /* 0x000fea000383ffff */
.L_x_144:
[----:B---3--:R3:W4:Y:S02]  /*afa0*/  SYNCS.PHASECHK.TRANS64.TRYWAIT P0, [R62+URZ+0x70], R5 ;  /* 0x000070053e0075a7 */ /* 0x00872400080011ff */
[----:B----4-:R-:W-:Y:S05]  /*afb0*/  @!P0 NANOSLEEP.SYNCS 0x989680 ;  /* 0x009896800000895d */ /* 0x010fea0003900000 */
[----:B------:R-:W4:Y:S02]  /*afc0*/  @!P0 SYNCS.PHASECHK.TRANS64 P0, [R62+URZ+0x70], R5 ;  /* 0x000070053e0085a7 */ /* 0x000f2400080010ff */
[----:B----4-:R-:W-:Y:S05]  /*afd0*/  @!P0 BRA `(.L_x_144) ;  /* 0xfffffffc00f08947 */ /* 0x010fea000383ffff */
[----:B------:R-:W-:Y:S05]  /*afe0*/  BRA `(.L_x_143) ;  /* 0xffffffe400147947 */ /* 0x000fea000383ffff */
        .weak           $__internal_0_$__cuda_sm10x_tcgen05_guardrail_trap_col_being_dealloced_not_returned_by_alloc
        .type           $__internal_0_$__cuda_sm10x_tcgen05_guardrail_trap_col_being_dealloced_not_returned_by_alloc,@function
        .size           $__internal_0_$__cuda_sm10x_tcgen05_guardrail_trap_col_being_dealloced_not_returned_by_alloc,($__internal_1_$__cuda_sm10x_tcgen05_guardrail_trap_phase_invalid_during_alloc - $__internal_0_$__cuda_sm10x_tcgen05_guardrail_trap_col_being_dealloced_not_returned_by_alloc)
$__internal_0_$__cuda_sm10x_tcgen05_guardrail_trap_col_being_dealloced_not_returned_by_alloc:
[----:B------:R-:W-:Y:S05]  /*aff0*/  BPT.TRAP 0x1 ;  /* 0x000000040000795c */ /* 0x000fea0000300000 */
[----:B------:R-:W-:-:S04]  /*b000*/  HFMA2 R3, -RZ, RZ, 0, 0 ;  /* 0x00000000ff037431 */ /* 0x000fc800000001ff */
[----:B------:R-:W-:Y:S05]  /*b010*/  RET.REL.NODEC R2 `(_ZN7cutlass13device_kernelINS_4gemm6kernel13GemmUniversalIN4cute5tupleIJiiiiEEENS1_10collective13CollectiveMmaINS1_46MainloopSm100TmaUmmaWarpSpecializedBlockScaledILi7ELi2ELi2ENS5_IJNS4_1CILi2EEESB_NSA_ILi1EEEEEEEENS5_IJNSA_ILi256EEENSA_ILi128EEESF_EEENS5_IJNS_12float_e2m1_tENS_13float_ue8m0_tEEEENS5_IJNS5_IJlSC_lEEENS4_6LayoutINS5_IJNS5_IJNS5_IJNSA_ILi32EEENSA_ILi4EEEEEEiEEESQ_NS5_IJSC_iEEEEEENS5_IJNS5_IJNS5_IJNSA_ILi16EEESO_EEEiEEENS5_IJNS5_IJNSA_ILi0EEESC_EEENSA_ILi512EEEEEENS5_IJSW_iEEEEEEEEEEESK_S13_NS4_8TiledMMAINS4_8MMA_AtomIJNS4_23SM100_MMA_MXF4_2x1SM_SSISI_SI_fSJ_Li256ELi128ELi32ELNS4_4UMMA5MajorE0ELS18_0ELNS17_7ScaleInE0ELS19_0EEEEEENSM_INS5_IJSC_SC_SC_EEENS5_IJSW_SW_SW_EEEEENS5_IJNS4_10UnderscoreES1F_S1F_EEEEENS5_IJNS4_28SM100_TMA_2SM_LOAD_MULTICASTES1I_EEENS5_IJNS4_14ComposedLayoutINS4_7SwizzleILi3ELi4ELi3EEENS4_18smem_ptr_flag_bitsILi4EEENSM_INS5_IJNSA_ILi8EEESF_EEENS5_IJSF_SC_EEEEEEENSM_INS5_IJNS5_IJNS5_IJSP_SC_EEENS5_IJSN_SB_EEEEEESC_NS5_IJSB_SB_EEEEEENS5_IJNS5_IJNS5_IJSU_SY_EEESX_EEESW_NS5_IJSB_SY_EEEEEEEEEEEvNS4_8identityENS5_IJNS4_18SM100_TMA_2SM_LOADES1I_EEES24_vS25_EENS_8epilogue10collective18CollectiveEpilogueINS29_23Sm100TmaWarpSpecializedILi4ELi2ELi32ELb1ELb0EEEJNS5_IJSG_SG_SF_EEENS5_IJNSM_ISG_SC_EENSM_ISN_SC_EEEEENS_10bfloat16_tESL_S2I_SL_NS29_6fusion15FusionCallbacksIS2D_NS2J_17LinearCombinationIS2I_fS2I_fLNS_15FloatRoundStyleE2EEES2E_S2H_JEEENS4_5SM1004TMEM4LOAD26SM100_TMEM_LOAD_32dp32b32xENS4_13SM90_TMA_LOADENS1K_INS1L_ILi2ELi4ELi3EEENS1N_ILi16EEENSM_INS5_IJS1P_SN_EEENS5_IJSN_SC_EEEEEEENS4_39AutoVectorizingCopyWithAssumedAlignmentILi128EEENS4_14SM90_TMA_STOREES2Z_S31_S31_EEEvvEEEEvNT_6ParamsE) ;  /* 0xffffff4c02f87950 */ /* 0x000fea0003c3ffff */
        .weak           $__internal_1_$__cuda_sm10x_tcgen05_guardrail_trap_phase_invalid_during_alloc
        .type           $__internal_1_$__cuda_sm10x_tcgen05_guardrail_trap_phase_invalid_during_alloc,@function
        .size           $__internal_1_$__cuda_sm10x_tcgen05_guardrail_trap_phase_invalid_during_alloc,($__internal_2_$__cuda_sm10x_tcgen05_guardrail_trap_unallocated_columns_being_dealloced - $__internal_1_$__cuda_sm10x_tcgen05_guardrail_trap_phase_invalid_during_alloc)
$__internal_1_$__cuda_sm10x_tcgen05_guardrail_trap_phase_invalid_during_alloc:
[----:B------:R-:W-:Y:S05]  /*b020*/  BPT.TRAP 0x1 ;  /* 0x000000040000795c */ /* 0x000fea0000300000 */
[----:B------:R-:W-:-:S04]  /*b030*/  MOV R5, 0x0 ;  /* 0x0000000000057802 */ /* 0x000fc80000000f00 */
[----:B------:R-:W-:Y:S05]  /*b040*/  RET.REL.NODEC R4 `(_ZN7cutlass13device_kernelINS_4gemm6kernel13GemmUniversalIN4cute5tupleIJiiiiEEENS1_10collective13CollectiveMmaINS1_46MainloopSm100TmaUmmaWarpSpecializedBlockScaledILi7ELi2ELi2ENS5_IJNS4_1CILi2EEESB_NSA_ILi1EEEEEEEENS5_IJNSA_ILi256EEENSA_ILi128EEESF_EEENS5_IJNS_12float_e2m1_tENS_13float_ue8m0_tEEEENS5_IJNS5_IJlSC_lEEENS4_6LayoutINS5_IJNS5_IJNS5_IJNSA_ILi32EEENSA_ILi4EEEEEEiEEESQ_NS5_IJSC_iEEEEEENS5_IJNS5_IJNS5_IJNSA_ILi16EEESO_EEEiEEENS5_IJNS5_IJNSA_ILi0EEESC_EEENSA_ILi512EEEEEENS5_IJSW_iEEEEEEEEEEESK_S13_NS4_8TiledMMAINS4_8MMA_AtomIJNS4_23SM100_MMA_MXF4_2x1SM_SSISI_SI_fSJ_Li256ELi128ELi32ELNS4_4UMMA5MajorE0ELS18_0ELNS17_7ScaleInE0ELS19_0EEEEEENSM_INS5_IJSC_SC_SC_EEENS5_IJSW_SW_SW_EEEEENS5_IJNS4_10UnderscoreES1F_S1F_EEEEENS5_IJNS4_28SM100_TMA_2SM_LOAD_MULTICASTES1I_EEENS5_IJNS4_14ComposedLayoutINS4_7SwizzleILi3ELi4ELi3EEENS4_18smem_ptr_flag_bitsILi4EEENSM_INS5_IJNSA_ILi8EEESF_EEENS5_IJSF_SC_EEEEEEENSM_INS5_IJNS5_IJNS5_IJSP_SC_EEENS5_IJSN_SB_EEEEEESC_NS5_IJSB_SB_EEEEEENS5_IJNS5_IJNS5_IJSU_SY_EEESX_EEESW_NS5_IJSB_SY_EEEEEEEEEEEvNS4_8identityENS5_IJNS4_18SM100_TMA_2SM_LOADES1I_EEES24_vS25_EENS_8epilogue10collective18CollectiveEpilogueINS29_23Sm100TmaWarpSpecializedILi4ELi2ELi32ELb1ELb0EEEJNS5_IJSG_SG_SF_EEENS5_IJNSM_ISG_SC_EENSM_ISN_SC_EEEEENS_10bfloat16_tESL_S2I_SL_NS29_6fusion15FusionCallbacksIS2D_NS2J_17LinearCombinationIS2I_fS2I_fLNS_15FloatRoundStyleE2EEES2E_S2H_JEEENS4_5SM1004TMEM4LOAD26SM100_TMEM_LOAD_32dp32b32xENS4_13SM90_TMA_LOADENS1K_INS1L_ILi2ELi4ELi3EEENS1N_ILi16EEENSM_INS5_IJS1P_SN_EEENS5_IJSN_SC_EEEEEEENS4_39AutoVectorizingCopyWithAssumedAlignmentILi128EEENS4_14SM90_TMA_STOREES2Z_S31_S31_EEEvvEEEEvNT_6ParamsE) ;  /* 0xffffff4c04ec7950 */ /* 0x000fea0003c3ffff */
        .weak           $__internal_2_$__cuda_sm10x_tcgen05_guardrail_trap_unallocated_columns_being_dealloced
        .type           $__internal_2_$__cuda_sm10x_tcgen05_guardrail_trap_unallocated_columns_being_dealloced,@function
        .size           $__internal_2_$__cuda_sm10x_tcgen05_guardrail_trap_unallocated_columns_being_dealloced,(.L_x_204 - $__internal_2_$__cuda_sm10x_tcgen05_guardrail_trap_unallocated_columns_being_dealloced)
$__internal_2_$__cuda_sm10x_tcgen05_guardrail_trap_unallocated_columns_being_dealloced:
[----:B------:R-:W-:Y:S05]  /*b050*/  BPT.TRAP 0x1 ;  /* 0x000000040000795c */ /* 0x000fea0000300000 */
[----:B------:R-:W-:-:S04]  /*b060*/  HFMA2 R3, -RZ, RZ, 0, 0 ;  /* 0x00000000ff037431 */ /* 0x000fc800000001ff */
[----:B------:R-:W-:Y:S05]  /*b070*/  RET.REL.NODEC R2 `(_ZN7cutlass13device_kernelINS_4gemm6kernel13GemmUniversalIN4cute5tupleIJiiiiEEENS1_10collective13CollectiveMmaINS1_46MainloopSm100TmaUmmaWarpSpecializedBlockScaledILi7ELi2ELi2ENS5_IJNS4_1CILi2EEESB_NSA_ILi1EEEEEEEENS5_IJNSA_ILi256EEENSA_ILi128EEESF_EEENS5_IJNS_12float_e2m1_tENS_13float_ue8m0_tEEEENS5_IJNS5_IJlSC_lEEENS4_6LayoutINS5_IJNS5_IJNS5_IJNSA_ILi32EEENSA_ILi4EEEEEEiEEESQ_NS5_IJSC_iEEEEEENS5_IJNS5_IJNS5_IJNSA_ILi16EEESO_EEEiEEENS5_IJNS5_IJNSA_ILi0EEESC_EEENSA_ILi512EEEEEENS5_IJSW_iEEEEEEEEEEESK_S13_NS4_8TiledMMAINS4_8MMA_AtomIJNS4_23SM100_MMA_MXF4_2x1SM_SSISI_SI_fSJ_Li256ELi128ELi32ELNS4_4UMMA5MajorE0ELS18_0ELNS17_7ScaleInE0ELS19_0EEEEEENSM_INS5_IJSC_SC_SC_EEENS5_IJSW_SW_SW_EEEEENS5_IJNS4_10UnderscoreES1F_S1F_EEEEENS5_IJNS4_28SM100_TMA_2SM_LOAD_MULTICASTES1I_EEENS5_IJNS4_14ComposedLayoutINS4_7SwizzleILi3ELi4ELi3EEENS4_18smem_ptr_flag_bitsILi4EEENSM_INS5_IJNSA_ILi8EEESF_EEENS5_IJSF_SC_EEEEEEENSM_INS5_IJNS5_IJNS5_IJSP_SC_EEENS5_IJSN_SB_EEEEEESC_NS5_IJSB_SB_EEEEEENS5_IJNS5_IJNS5_IJSU_SY_EEESX_EEESW_NS5_IJSB_SY_EEEEEEEEEEEvNS4_8identityENS5_IJNS4_18SM100_TMA_2SM_LOADES1I_EEES24_vS25_EENS_8epilogue10collective18CollectiveEpilogueINS29_23Sm100TmaWarpSpecializedILi4ELi2ELi32ELb1ELb0EEEJNS5_IJSG_SG_SF_EEENS5_IJNSM_ISG_SC_EENSM_ISN_SC_EEEEENS_10bfloat16_tESL_S2I_SL_NS29_6fusion15FusionCallbacksIS2D_NS2J_17LinearCombinationIS2I_fS2I_fLNS_15FloatRoundStyleE2EEES2E_S2H_JEEENS4_5SM1004TMEM4LOAD26SM100_TMEM_LOAD_32dp32b32xENS4_13SM90_TMA_LOADENS1K_INS1L_ILi2ELi4ELi3EEENS1N_ILi16EEENSM_INS5_IJS1P_SN_EEENS5_IJSN_SC_EEEEEEENS4_39AutoVectorizingCopyWithAssumedAlignmentILi128EEENS4_14SM90_TMA_STOREES2Z_S31_S31_EEEvvEEEEvNT_6ParamsE) ;  /* 0xffffff4c02e07950 */ /* 0x000fea0003c3ffff */
.L_x_203:
[----:B------:R-:W-:-:S00]  /*b080*/  BRA `(.L_x_203) ;  /* 0xfffffffc00fc7947 */ /* 0x000fc0000383ffff */
[----:B------:R-:W-:-:S00]  /*b090*/  NOP ;  /* 0x0000000000007918 */ /* 0x000fc00000000000 */
        /* <DEDUP_REMOVED lines=14> */
.L_x_204:


//--------------------- .nv.global.init           --------------------------
	.section	.nv.global.init,"aw",@progbits
.nv.global.init:
	.type		$str$29,@object
	.size		$str$29,($str$30 - $str$29)
$str$29:
        /*0000*/ 	.byte	0x28, 0x61, 0x64, 0x64, 0x72, 0x65, 0x73, 0x73, 0x20, 0x26, 0x20, 0x6d, 0x61, 0x73, 0x6b, 0x29
        /*0010*/ 	.byte	0x20, 0x3d, 0x3d, 0x20, 0x30, 0x00
	.type		$str$30,@object
	.size		$str$30,($str$26 - $str$30)
$str$30:
        /*0016*/ 	.byte	0x2f, 0x74, 0x6d, 0x70, 0x2f, 0x63, 0x75, 0x74, 0x6c, 0x61, 0x73, 0x73, 0x5f, 0x73, 0x77, 0x65
        /*0026*/ 	.byte	0x65, 0x70, 0x5f, 0x73, 0x72, 0x63, 0x2f, 0x69, 0x6e, 0x63, 0x6c, 0x75, 0x64, 0x65, 0x2f, 0x63
        /*0036*/ 	.byte	0x75, 0x74, 0x65, 0x2f, 0x70, 0x6f, 0x69, 0x6e, 0x74, 0x65, 0x72, 0x5f, 0x66, 0x6c, 0x61, 0x67
        /*0046*/ 	.byte	0x67, 0x65, 0x64, 0x2e, 0x68, 0x70, 0x70, 0x00
	.type		$str$26,@object
	.size		$str$26,($str$25 - $str$26)
$str$26:
        /*004e*/ 	.byte	0x2f, 0x74, 0x6d, 0x70, 0x2f, 0x63, 0x75, 0x74, 0x6c, 0x61, 0x73, 0x73, 0x5f, 0x73, 0x77, 0x65
        /*005e*/ 	.byte	0x65, 0x70, 0x5f, 0x73, 0x72, 0x63, 0x2f, 0x69, 0x6e, 0x63, 0x6c, 0x75, 0x64, 0x65, 0x2f, 0x63
        /*006e*/ 	.byte	0x75, 0x74, 0x65, 0x2f, 0x61, 0x74, 0x6f, 0x6d, 0x2f, 0x63, 0x6f, 0x70, 0x79, 0x5f, 0x74, 0x72
        /*007e*/ 	.byte	0x61, 0x69, 0x74, 0x73, 0x5f, 0x73, 0x6d, 0x31, 0x30, 0x30, 0x2e, 0x68, 0x70, 0x70, 0x00
	.type		$str$25,@object
	.size		$str$25,(__unnamed_1 - $str$25)
$str$25:
        /*008d*/ 	.byte	0x28, 0x28, 0x75, 0x69, 0x6e, 0x74, 0x33, 0x32, 0x5f, 0x74, 0x28, 0x74, 0x68, 0x72, 0x65, 0x61
        /*009d*/ 	.byte	0x64, 0x49, 0x64, 0x78, 0x2e, 0x78, 0x29, 0x20, 0x2f, 0x20, 0x33, 0x32, 0x29, 0x20, 0x25, 0x20
        /*00ad*/ 	.byte	0x34, 0x29, 0x20, 0x3d, 0x3d, 0x20, 0x28, 0x28, 0x28, 0x74, 0x6d, 0x65, 0x6d, 0x5f, 0x61, 0x64
        /*00bd*/ 	.byte	0x64, 0x72, 0x20, 0x3e, 0x3e, 0x20, 0x31, 0x36, 0x29, 0x20, 0x2f, 0x20, 0x33, 0x32, 0x29, 0x20
        /*00cd*/ 	.byte	0x25, 0x20, 0x34, 0x29, 0x00
	.type		__unnamed_1,@object
	.size		__unnamed_1,(__unnamed_2 - __unnamed_1)
__unnamed_1:
        /*00d2*/ 	.byte	0x61, 0x75, 0x74, 0x6f, 0x20, 0x63, 0x75, 0x74, 0x65, 0x3a, 0x3a, 0x61, 0x73, 0x5f, 0x70, 0x6f
        /* <DEDUP_REMOVED lines=24> */
        /*0262*/ 	.byte	0x34, 0x30, 0x39, 0x36, 0x3e, 0x3e, 0x3e, 0x3e, 0x5d, 0x00
	.type		__unnamed_2,@object
	.size		__unnamed_2,(.L_2 - __unnamed_2)
__unnamed_2:
        /* <DEDUP_REMOVED lines=42> */
        /*050c*/ 	.byte	0x3e, 0x3e, 0x5d, 0x00
.L_2:


//--------------------- .nv.shared._ZN7cutlass13device_kernelINS_4gemm6kernel13GemmUniversalIN4cute5tupleIJiiiiEEENS1_10collective13CollectiveMmaINS1_46MainloopSm100TmaUmmaWarpSpecializedBlockScaledILi7ELi2ELi2ENS5_IJNS4_1CILi2EEESB_NSA_ILi1EEEEEEEENS5_IJNSA_ILi256EEENSA_ILi128EEESF_EEENS5_IJNS_12float_e2m1_tENS_13float_ue8m0_tEEEENS5_IJNS5_IJlSC_lEEENS4_6LayoutINS5_IJNS5_IJNS5_IJNSA_ILi32EEENSA_ILi4EEEEEEiEEESQ_NS5_IJSC_iEEEEEENS5_IJNS5_IJNS5_IJNSA_ILi16EEESO_EEEiEEENS5_IJNS5_IJNSA_ILi0EEESC_EEENSA_ILi512EEEEEENS5_IJSW_iEEEEEEEEEEESK_S13_NS4_8TiledMMAINS4_8MMA_AtomIJNS4_23SM100_MMA_MXF4_2x1SM_SSISI_SI_fSJ_Li256ELi128ELi32ELNS4_4UMMA5MajorE0ELS18_0ELNS17_7ScaleInE0ELS19_0EEEEEENSM_INS5_IJSC_SC_SC_EEENS5_IJSW_SW_SW_EEEEENS5_IJNS4_10UnderscoreES1F_S1F_EEEEENS5_IJNS4_28SM100_TMA_2SM_LOAD_MULTICASTES1I_EEENS5_IJNS4_14ComposedLayoutINS4_7SwizzleILi3ELi4ELi3EEENS4_18smem_ptr_flag_bitsILi4EEENSM_INS5_IJNSA_ILi8EEESF_EEENS5_IJSF_SC_EEEEEEENSM_INS5_IJNS5_IJNS5_IJSP_SC_EEENS5_IJSN_SB_EEEEEESC_NS5_IJSB_SB_EEEEEENS5_IJNS5_IJNS5_IJSU_SY_EEESX_EEESW_NS5_IJSB_SY_EEEEEEEEEEEvNS4_8identityENS5_IJNS4_18SM100_TMA_2SM_LOADES1I_EEES24_vS25_EENS_8epilogue10collective18CollectiveEpilogueINS29_23Sm100TmaWarpSpecializedILi4ELi2ELi32ELb1ELb0EEEJNS5_IJSG_SG_SF_EEENS5_IJNSM_ISG_SC_EENSM_ISN_SC_EEEEENS_10bfloat16_tESL_S2I_SL_NS29_6fusion15FusionCallbacksIS2D_NS2J_17LinearCombinationIS2I_fS2I_fLNS_15FloatRoundStyleE2EEES2E_S2H_JEEENS4_5SM1004TMEM4LOAD26SM100_TMEM_LOAD_32dp32b32xENS4_13SM90_TMA_LOADENS1K_INS1L_ILi2ELi4ELi3EEENS1N_ILi16EEENSM_INS5_IJS1P_SN_EEENS5_IJSN_SC_EEEEEEENS4_39AutoVectorizingCopyWithAssumedAlignmentILi128EEENS4_14SM90_TMA_STOREES2Z_S31_S31_EEEvvEEEEvNT_6ParamsE --------------------------
	.section	.nv.shared._ZN7cutlass13device_kernelINS_4gemm6kernel13GemmUniversalIN4cute5tupleIJiiiiEEENS1_10collective13CollectiveMmaINS1_46MainloopSm100TmaUmmaWarpSpecializedBlockScaledILi7ELi2ELi2ENS5_IJNS4_1CILi2EEESB_NSA_ILi1EEEEEEEENS5_IJNSA_ILi256EEENSA_ILi128EEESF_EEENS5_IJNS_12float_e2m1_tENS_13float_ue8m0_tEEEENS5_IJNS5_IJlSC_lEEENS4_6LayoutINS5_IJNS5_IJNS5_IJNSA_ILi32EEENSA_ILi4EEEEEEiEEESQ_NS5_IJSC_iEEEEEENS5_IJNS5_IJNS5_IJNSA_ILi16EEESO_EEEiEEENS5_IJNS5_IJNSA_ILi0EEESC_EEENSA_ILi512EEEEEENS5_IJSW_iEEEEEEEEEEESK_S13_NS4_8TiledMMAINS4_8MMA_AtomIJNS4_23SM100_MMA_MXF4_2x1SM_SSISI_SI_fSJ_Li256ELi128ELi32ELNS4_4UMMA5MajorE0ELS18_0ELNS17_7ScaleInE0ELS19_0EEEEEENSM_INS5_IJSC_SC_SC_EEENS5_IJSW_SW_SW_EEEEENS5_IJNS4_10UnderscoreES1F_S1F_EEEEENS5_IJNS4_28SM100_TMA_2SM_LOAD_MULTICASTES1I_EEENS5_IJNS4_14ComposedLayoutINS4_7SwizzleILi3ELi4ELi3EEENS4_18smem_ptr_flag_bitsILi4EEENSM_INS5_IJNSA_ILi8EEESF_EEENS5_IJSF_SC_EEEEEEENSM_INS5_IJNS5_IJNS5_IJSP_SC_EEENS5_IJSN_SB_EEEEEESC_NS5_IJSB_SB_EEEEEENS5_IJNS5_IJNS5_IJSU_SY_EEESX_EEESW_NS5_IJSB_SY_EEEEEEEEEEEvNS4_8identityENS5_IJNS4_18SM100_TMA_2SM_LOADES1I_EEES24_vS25_EENS_8epilogue10collective18CollectiveEpilogueINS29_23Sm100TmaWarpSpecializedILi4ELi2ELi32ELb1ELb0EEEJNS5_IJSG_SG_SF_EEENS5_IJNSM_ISG_SC_EENSM_ISN_SC_EEEEENS_10bfloat16_tESL_S2I_SL_NS29_6fusion15FusionCallbacksIS2D_NS2J_17LinearCombinationIS2I_fS2I_fLNS_15FloatRoundStyleE2EEES2E_S2H_JEEENS4_5SM1004TMEM4LOAD26SM100_TMEM_LOAD_32dp32b32xENS4_13SM90_TMA_LOADENS1K_INS1L_ILi2ELi4ELi3EEENS1N_ILi16EEENSM_INS5_IJS1P_SN_EEENS5_IJSN_SC_EEEEEEENS4_39AutoVectorizingCopyWithAssumedAlignmentILi128EEENS4_14SM90_TMA_STOREES2Z_S31_S31_EEEvvEEEEvNT_6ParamsE,"aw",@nobits
	.sectionflags	@""
	.align	16
	.zero		1024


//--------------------- .nv.shared.reserved.0     --------------------------
	.section	.nv.shared.reserved.0,"aw",@nobits
	.weak		__nv_reservedSMEM_offset_0_alias
	.size		__nv_reservedSMEM_offset_0_alias, 0, 64
	.other		__nv_reservedSMEM_offset_0_alias,@"STO_CUDA_RESERVED_SHARED STV_DEFAULT"
__nv_reservedSMEM_offset_0_alias:
	.zero		0
.nv.shared.reserved.0:
	.zero		64
	.weak		__nv_reservedSMEM_tcgen05_partition
	.type		__nv_reservedSMEM_tcgen05_partition,@object
	.size		__nv_reservedSMEM_tcgen05_partition,(.L_0 - __nv_reservedSMEM_tcgen05_partition)
__nv_reservedSMEM_tcgen05_partition:
	.zero		32
.L_0:


//--------------------- .nv.global                --------------------------
	.section	.nv.global,"aw",@nobits
.nv.global:
	.type		_ZN40_INTERNAL_91126355_4_k_cu_ad317f67_365234cute1_E,@object
	.size		_ZN40_INTERNAL_91126355_4_k_cu_ad317f67_365234cute1_E,(_ZN40_INTERNAL_91126355_4_k_cu_ad317f67_365234cuda3std3__45__cpo6cbeginE - _ZN40_INTERNAL_91126355_4_k_cu_ad317f67_365234cute1_E)
_ZN40_INTERNAL_91126355_4_k_cu_ad317f67_365234cute1_E:
	.zero		1
	.type		_ZN40_INTERNAL_91126355_4_k_cu_ad317f67_365234cuda3std3__45__cpo6cbeginE,@object
	.size		_ZN40_INTERNAL_91126355_4_k_cu_ad317f67_365234cuda3std3__45__cpo6cbeginE,(_ZN40_INTERNAL_91126355_4_k_cu_ad317f67_365234cuda3std3__48in_placeE - _ZN40_INTERNAL_91126355_4_k_cu_ad317f67_365234cuda3std3__45__cpo6cbeginE)
_ZN40_INTERNAL_91126355_4_k_cu_ad317f67_365234cuda3std3__45__cpo6cbeginE:
	.zero		1
	.type		_ZN40_INTERNAL_91126355_4_k_cu_ad317f67_365234cuda3std3__48in_placeE,@object
	.size		_ZN40_INTERNAL_91126355_4_k_cu_ad317f67_365234cuda3std3__48in_placeE,(_ZN40_INTERNAL_91126355_4_k_cu_ad317f67_365234cuda3std6ranges3__45__cpo9iter_moveE - _ZN40_INTERNAL_91126355_4_k_cu_ad317f67_365234cuda3std3__48in_placeE)
_ZN40_INTERNAL_91126355_4_k_cu_ad317f67_365234cuda3std3__48in_placeE:
	.zero		1
	.type		_ZN40_INTERNAL_91126355_4_k_cu_ad317f67_365234cuda3std6ranges3__45__cpo9iter_moveE,@object
	.size		_ZN40_INTERNAL_91126355_4_k_cu_ad317f67_365234cuda3std6ranges3__45__cpo9iter_moveE,(_ZN40_INTERNAL_91126355_4_k_cu_ad317f67_365234cuda3std3__45__cpo5beginE - _ZN40_INTERNAL_91126355_4_k_cu_ad317f67_365234cuda3std6ranges3__45__cpo9iter_moveE)
_ZN40_INTERNAL_91126355_4_k_cu_ad317f67_365234cuda3std6ranges3__45__cpo9iter_moveE:
	.zero		1
	.type		_ZN40_INTERNAL_91126355_4_k_cu_ad317f67_365234cuda3std3__45__cpo5beginE,@object
	.size		_ZN40_INTERNAL_91126355_4_k_cu_ad317f67_365234cuda3std3__45__cpo5beginE,(_ZN40_INTERNAL_91126355_4_k_cu_ad317f67_365234cuda3std3__442_GLOBAL__N__91126355_4_k_cu_ad317f67_365236ignoreE - _ZN40_INTERNAL_91126355_4_k_cu_ad317f67_365234cuda3std3__45__cpo5beginE)
_ZN40_INTERNAL_91126355_4_k_cu_ad317f67_365234cuda3std3__45__cpo5beginE:
	.zero		1
	.type		_ZN40_INTERNAL_91126355_4_k_cu_ad317f67_365234cuda3std3__442_GLOBAL__N__91126355_4_k_cu_ad317f67_365236ignoreE,@object
	.size		_ZN40_INTERNAL_91126355_4_k_cu_ad317f67_365234cuda3std3__442_GLOBAL__N__91126355_4_k_cu_ad317f67_365236ignoreE,(_ZN40_INTERNAL_91126355_4_k_cu_ad317f67_365234cute7productE - _ZN40_INTERNAL_91126355_4_k_cu_ad317f67_365234cuda3std3__442_GLOBAL__N__91126355_4_k_cu_ad317f67_365236ignoreE)
_ZN40_INTERNAL_91126355_4_k_cu_ad317f67_365234cuda3std3__442_GLOBAL__N__91126355_4_k_cu_ad317f67_365236ignoreE:
	.zero		1
	.type		_ZN40_INTERNAL_91126355_4_k_cu_ad317f67_365234cute7productE,@object
	.size		_ZN40_INTERNAL_91126355_4_k_cu_ad317f67_365234cute7productE,(_ZN40_INTERNAL_91126355_4_k_cu_ad317f67_365234cuda3std3__45__cpo3endE - _ZN40_INTERNAL_91126355_4_k_cu_ad317f67_365234cute7productE)
_ZN40_INTERNAL_91126355_4_k_cu_ad317f67_365234cute7productE:
	.zero		1
	.type		_ZN40_INTERNAL_91126355_4_k_cu_ad317f67_365234cuda3std3__45__cpo3endE,@object
	.size		_ZN40_INTERNAL_91126355_4_k_cu_ad317f67_365234cuda3std3__45__cpo3endE,(_ZN40_INTERNAL_91126355_4_k_cu_ad317f67_365234cuda3std3__419piecewise_constructE - _ZN40_INTERNAL_91126355_4_k_cu_ad317f67_365234cuda3std3__45__cpo3endE)
_ZN40_INTERNAL_91126355_4_k_cu_ad317f67_365234cuda3std3__45__cpo3endE:
	.zero		1
	.type		_ZN40_INTERNAL_91126355_4_k_cu_ad317f67_365234cuda3std3__419piecewise_constructE,@object
	.size		_ZN40_INTERNAL_91126355_4_k_cu_ad317f67_365234cuda3std3__419piecewise_constructE,(_ZN40_INTERNAL_91126355_4_k_cu_ad317f67_365234cuda3std3__45__cpo4cendE - _ZN40_INTERNAL_91126355_4_k_cu_ad317f67_365234cuda3std3__419piecewise_constructE)
_ZN40_INTERNAL_91126355_4_k_cu_ad317f67_365234cuda3std3__419piecewise_constructE:
	.zero		1
	.type		_ZN40_INTERNAL_91126355_4_k_cu_ad317f67_365234cuda3std3__45__cpo4cendE,@object
	.size		_ZN40_INTERNAL_91126355_4_k_cu_ad317f67_365234cuda3std3__45__cpo4cendE,(_ZN40_INTERNAL_91126355_4_k_cu_ad317f67_365234cuda3std6ranges3__45__cpo4swapE - _ZN40_INTERNAL_91126355_4_k_cu_ad317f67_365234cuda3std3__45__cpo4cendE)
_ZN40_INTERNAL_91126355_4_k_cu_ad317f67_365234cuda3std3__45__cpo4cendE:
	.zero		1
	.type		_ZN40_INTERNAL_91126355_4_k_cu_ad317f67_365234cuda3std6ranges3__45__cpo4swapE,@object
	.size		_ZN40_INTERNAL_91126355_4_k_cu_ad317f67_365234cuda3std6ranges3__45__cpo4swapE,(.L_10 - _ZN40_INTERNAL_91126355_4_k_cu_ad317f67_365234cuda3std6ranges3__45__cpo4swapE)
_ZN40_INTERNAL_91126355_4_k_cu_ad317f67_365234cuda3std6ranges3__45__cpo4swapE:
	.zero		1
.L_10:


//--------------------- .nv.constant0._ZN7cutlass13device_kernelINS_4gemm6kernel13GemmUniversalIN4cute5tupleIJiiiiEEENS1_10collective13CollectiveMmaINS1_46MainloopSm100TmaUmmaWarpSpecializedBlockScaledILi7ELi2ELi2ENS5_IJNS4_1CILi2EEESB_NSA_ILi1EEEEEEEENS5_IJNSA_ILi256EEENSA_ILi128EEESF_EEENS5_IJNS_12float_e2m1_tENS_13float_ue8m0_tEEEENS5_IJNS5_IJlSC_lEEENS4_6LayoutINS5_IJNS5_IJNS5_IJNSA_ILi32EEENSA_ILi4EEEEEEiEEESQ_NS5_IJSC_iEEEEEENS5_IJNS5_IJNS5_IJNSA_ILi16EEESO_EEEiEEENS5_IJNS5_IJNSA_ILi0EEESC_EEENSA_ILi512EEEEEENS5_IJSW_iEEEEEEEEEEESK_S13_NS4_8TiledMMAINS4_8MMA_AtomIJNS4_23SM100_MMA_MXF4_2x1SM_SSISI_SI_fSJ_Li256ELi128ELi32ELNS4_4UMMA5MajorE0ELS18_0ELNS17_7ScaleInE0ELS19_0EEEEEENSM_INS5_IJSC_SC_SC_EEENS5_IJSW_SW_SW_EEEEENS5_IJNS4_10UnderscoreES1F_S1F_EEEEENS5_IJNS4_28SM100_TMA_2SM_LOAD_MULTICASTES1I_EEENS5_IJNS4_14ComposedLayoutINS4_7SwizzleILi3ELi4ELi3EEENS4_18smem_ptr_flag_bitsILi4EEENSM_INS5_IJNSA_ILi8EEESF_EEENS5_IJSF_SC_EEEEEEENSM_INS5_IJNS5_IJNS5_IJSP_SC_EEENS5_IJSN_SB_EEEEEESC_NS5_IJSB_SB_EEEEEENS5_IJNS5_IJNS5_IJSU_SY_EEESX_EEESW_NS5_IJSB_SY_EEEEEEEEEEEvNS4_8identityENS5_IJNS4_18SM100_TMA_2SM_LOADES1I_EEES24_vS25_EENS_8epilogue10collective18CollectiveEpilogueINS29_23Sm100TmaWarpSpecializedILi4ELi2ELi32ELb1ELb0EEEJNS5_IJSG_SG_SF_EEENS5_IJNSM_ISG_SC_EENSM_ISN_SC_EEEEENS_10bfloat16_tESL_S2I_SL_NS29_6fusion15FusionCallbacksIS2D_NS2J_17LinearCombinationIS2I_fS2I_fLNS_15FloatRoundStyleE2EEES2E_S2H_JEEENS4_5SM1004TMEM4LOAD26SM100_TMEM_LOAD_32dp32b32xENS4_13SM90_TMA_LOADENS1K_INS1L_ILi2ELi4ELi3EEENS1N_ILi16EEENSM_INS5_IJS1P_SN_EEENS5_IJSN_SC_EEEEEEENS4_39AutoVectorizingCopyWithAssumedAlignmentILi128EEENS4_14SM90_TMA_STOREES2Z_S31_S31_EEEvvEEEEvNT_6ParamsE --------------------------
	.section	.nv.constant0._ZN7cutlass13device_kernelINS_4gemm6kernel13GemmUniversalIN4cute5tupleIJiiiiEEENS1_10collective13CollectiveMmaINS1_46MainloopSm100TmaUmmaWarpSpecializedBlockScaledILi7ELi2ELi2ENS5_IJNS4_1CILi2EEESB_NSA_ILi1EEEEEEEENS5_IJNSA_ILi256EEENSA_ILi128EEESF_EEENS5_IJNS_12float_e2m1_tENS_13float_ue8m0_tEEEENS5_IJNS5_IJlSC_lEEENS4_6LayoutINS5_IJNS5_IJNS5_IJNSA_ILi32EEENSA_ILi4EEEEEEiEEESQ_NS5_IJSC_iEEEEEENS5_IJNS5_IJNS5_IJNSA_ILi16EEESO_EEEiEEENS5_IJNS5_IJNSA_ILi0EEESC_EEENSA_ILi512EEEEEENS5_IJSW_iEEEEEEEEEEESK_S13_NS4_8TiledMMAINS4_8MMA_AtomIJNS4_23SM100_MMA_MXF4_2x1SM_SSISI_SI_fSJ_Li256ELi128ELi32ELNS4_4UMMA5MajorE0ELS18_0ELNS17_7ScaleInE0ELS19_0EEEEEENSM_INS5_IJSC_SC_SC_EEENS5_IJSW_SW_SW_EEEEENS5_IJNS4_10UnderscoreES1F_S1F_EEEEENS5_IJNS4_28SM100_TMA_2SM_LOAD_MULTICASTES1I_EEENS5_IJNS4_14ComposedLayoutINS4_7SwizzleILi3ELi4ELi3EEENS4_18smem_ptr_flag_bitsILi4EEENSM_INS5_IJNSA_ILi8EEESF_EEENS5_IJSF_SC_EEEEEEENSM_INS5_IJNS5_IJNS5_IJSP_SC_EEENS5_IJSN_SB_EEEEEESC_NS5_IJSB_SB_EEEEEENS5_IJNS5_IJNS5_IJSU_SY_EEESX_EEESW_NS5_IJSB_SY_EEEEEEEEEEEvNS4_8identityENS5_IJNS4_18SM100_TMA_2SM_LOADES1I_EEES24_vS25_EENS_8epilogue10collective18CollectiveEpilogueINS29_23Sm100TmaWarpSpecializedILi4ELi2ELi32ELb1ELb0EEEJNS5_IJSG_SG_SF_EEENS5_IJNSM_ISG_SC_EENSM_ISN_SC_EEEEENS_10bfloat16_tESL_S2I_SL_NS29_6fusion15FusionCallbacksIS2D_NS2J_17LinearCombinationIS2I_fS2I_fLNS_15FloatRoundStyleE2EEES2E_S2H_JEEENS4_5SM1004TMEM4LOAD26SM100_TMEM_LOAD_32dp32b32xENS4_13SM90_TMA_LOADENS1K_INS1L_ILi2ELi4ELi3EEENS1N_ILi16EEENSM_INS5_IJS1P_SN_EEENS5_IJSN_SC_EEEEEEENS4_39AutoVectorizingCopyWithAssumedAlignmentILi128EEENS4_14SM90_TMA_STOREES2Z_S31_S31_EEEvvEEEEvNT_6ParamsE,"a",@progbits
	.sectionflags	@""
	.align	4
.nv.constant0._ZN7cutlass13device_kernelINS_4gemm6kernel13GemmUniversalIN4cute5tupleIJiiiiEEENS1_10collective13CollectiveMmaINS1_46MainloopSm100TmaUmmaWarpSpecializedBlockScaledILi7ELi2ELi2ENS5_IJNS4_1CILi2EEESB_NSA_ILi1EEEEEEEENS5_IJNSA_ILi256EEENSA_ILi128EEESF_EEENS5_IJNS_12float_e2m1_tENS_13float_ue8m0_tEEEENS5_IJNS5_IJlSC_lEEENS4_6LayoutINS5_IJNS5_IJNS5_IJNSA_ILi32EEENSA_ILi4EEEEEEiEEESQ_NS5_IJSC_iEEEEEENS5_IJNS5_IJNS5_IJNSA_ILi16EEESO_EEEiEEENS5_IJNS5_IJNSA_ILi0EEESC_EEENSA_ILi512EEEEEENS5_IJSW_iEEEEEEEEEEESK_S13_NS4_8TiledMMAINS4_8MMA_AtomIJNS4_23SM100_MMA_MXF4_2x1SM_SSISI_SI_fSJ_Li256ELi128ELi32ELNS4_4UMMA5MajorE0ELS18_0ELNS17_7ScaleInE0ELS19_0EEEEEENSM_INS5_IJSC_SC_SC_EEENS5_IJSW_SW_SW_EEEEENS5_IJNS4_10UnderscoreES1F_S1F_EEEEENS5_IJNS4_28SM100_TMA_2SM_LOAD_MULTICASTES1I_EEENS5_IJNS4_14ComposedLayoutINS4_7SwizzleILi3ELi4ELi3EEENS4_18smem_ptr_flag_bitsILi4EEENSM_INS5_IJNSA_ILi8EEESF_EEENS5_IJSF_SC_EEEEEEENSM_INS5_IJNS5_IJNS5_IJSP_SC_EEENS5_IJSN_SB_EEEEEESC_NS5_IJSB_SB_EEEEEENS5_IJNS5_IJNS5_IJSU_SY_EEESX_EEESW_NS5_IJSB_SY_EEEEEEEEEEEvNS4_8identityENS5_IJNS4_18SM100_TMA_2SM_LOADES1I_EEES24_vS25_EENS_8epilogue10collective18CollectiveEpilogueINS29_23Sm100TmaWarpSpecializedILi4ELi2ELi32ELb1ELb0EEEJNS5_IJSG_SG_SF_EEENS5_IJNSM_ISG_SC_EENSM_ISN_SC_EEEEENS_10bfloat16_tESL_S2I_SL_NS29_6fusion15FusionCallbacksIS2D_NS2J_17LinearCombinationIS2I_fS2I_fLNS_15FloatRoundStyleE2EEES2E_S2H_JEEENS4_5SM1004TMEM4LOAD26SM100_TMEM_LOAD_32dp32b32xENS4_13SM90_TMA_LOADENS1K_INS1L_ILi2ELi4ELi3EEENS1N_ILi16EEENSM_INS5_IJS1P_SN_EEENS5_IJSN_SC_EEEEEEENS4_39AutoVectorizingCopyWithAssumedAlignmentILi128EEENS4_14SM90_TMA_STOREES2Z_S31_S31_EEEvvEEEEvNT_6ParamsE:
	.zero		3968


//--------------------- SYMBOLS --------------------------

	.type		.nv.reservedSmem.offset0,@object
	.size		.nv.reservedSmem.offset0,0x4
	.type		.nv.reservedSmem.cap,@object
	.size		.nv.reservedSmem.cap,0x4
	.type		__assertfail,@function
